	.target	sm_100a

	.elftype	@"ET_EXEC"


//--------------------- .note.nv.tkinfo           --------------------------
	.section	.note.nv.tkinfo,"",@"SHT_NOTE"
	.sectionflags	@"SHF_NOTE_NV_TKINFO"
	.tkinfo
        /*0018*/ 	.word	0x00000002
        /*0030*/ 	.string	""
        /*0030*/ 	.string	"ptxas"
        /*0030*/ 	.string	"Cuda compilation tools, release 13.0, V13.0.88"
        /*0030*/ 	.string	"Build cuda_13.0.r13.0/compiler.36424714_0"
        /*0030*/ 	.string	"-arch sm_100a -m 64 "



//--------------------- .note.nv.cuinfo           --------------------------
	.section	.note.nv.cuinfo,"",@"SHT_NOTE"
	.sectionflags	@"SHF_NOTE_NV_CUINFO"
        /*0018*/ 	.short	0x0002
        /*001a*/ 	.short	0x0064
        /*001c*/ 	.short	0x0082
	.zero		2


//--------------------- .nv.info                  --------------------------
	.section	.nv.info,"",@"SHT_CUDA_INFO"
	.align	4


	//----- nvinfo : EIATTR_REGCOUNT
	.align		4
        /*0000*/ 	.byte	0x04, 0x2f
        /*0002*/ 	.short	(.L_19 - .L_18)
	.align		4
.L_18:
        /*0004*/ 	.word	index@(_ZN7cutlass13device_kernelINS_4conv6kernel13ConvUniversalINS1_16ConvProblemShapeILNS1_8OperatorE0ELi3EEENS1_10collective14CollectiveConvINS1_47MainloopSm100TmaUmmaWarpSpecializedImplicitGemmILS5_0ELi27ELi3ELi1ELi2EN4cute5tupleIJNSA_1CILi1EEESD_SD_EEEEENSB_IJNSC_ILi64EEESG_NSB_IJSG_EEEEEENS_12float_e4m3_tESJ_NSA_8TiledMMAINSA_8MMA_AtomIJNSA_10MMA_TraitsINSA_19SM100_MMA_F8F6F4_SSEJSJ_SJ_fSG_SG_NSA_17integral_constantINSA_4UMMA5MajorELSQ_0EEESR_NSO_INSP_7ScaleInELSS_0EEEST_EEEEEENSA_6LayoutISE_NSB_IJNSC_ILi0EEESX_SX_EEEEENSB_IJNSA_10UnderscoreES10_S10_EEEEENS7_6detail27Sm100ImplicitGemmTileTraitsINSA_20SM90_TMA_LOAD_IM2COLENSA_14ComposedLayoutINSA_7SwizzleILi2ELi4ELi3EEENSA_18smem_ptr_flag_bitsILi8EEENSW_INSB_IJNSC_ILi8EEESG_EEENSB_IJSG_SD_EEEEEEEvEENS14_INSA_13SM90_TMA_LOADES1F_vEEEENS_8epilogue10collective18CollectiveEpilogueINS1K_23Sm100TmaWarpSpecializedILi1ELi1ELi32ELb0ELb0EEEJSI_NSB_IJNSW_ISG_SD_EES1P_EEESJ_NSB_IJNSB_IJllllEEESD_SX_EEESJ_S1S_NS1K_6fusion15FusionCallbacksIS1O_NS1T_17LinearCombinationISJ_fSJ_fLNS_15FloatRoundStyleE2EEESI_S1Q_JEEENSA_5SM1004TMEM4LOAD26SM100_TMEM_LOAD_16dp32b32xES15_S1F_NSA_39AutoVectorizingCopyWithAssumedAlignmentILi128EEENSA_21SM90_TMA_STORE_IM2COLES1F_S24_S24_EEEvvEEEEvNT_6ParamsE)
        /*0008*/ 	.word	0x00000056


	//----- nvinfo : EIATTR_FRAME_SIZE
	.align		4
.L_19:
        /*000c*/ 	.byte	0x04, 0x11
        /*000e*/ 	.short	(.L_21 - .L_20)
	.align		4
.L_20:
        /*0010*/ 	.word	index@($__internal_2_$__cuda_sm10x_tcgen05_guardrail_trap_unallocated_columns_being_dealloced)
        /*0014*/ 	.word	0x00000008


	//----- nvinfo : EIATTR_FRAME_SIZE
	.align		4
.L_21:
        /*0018*/ 	.byte	0x04, 0x11
        /*001a*/ 	.short	(.L_23 - .L_22)
	.align		4
.L_22:
        /*001c*/ 	.word	index@($__internal_1_$__cuda_sm10x_tcgen05_guardrail_trap_phase_invalid_during_alloc)
        /*0020*/ 	.word	0x00000008


	//----- nvinfo : EIATTR_FRAME_SIZE
	.align		4
.L_23:
        /*0024*/ 	.byte	0x04, 0x11
        /*0026*/ 	.short	(.L_25 - .L_24)
	.align		4
.L_24:
        /*0028*/ 	.word	index@($__internal_0_$__cuda_sm10x_tcgen05_guardrail_trap_col_being_dealloced_not_returned_by_alloc)
        /*002c*/ 	.word	0x00000008


	//----- nvinfo : EIATTR_FRAME_SIZE
	.align		4
.L_25:
        /*0030*/ 	.byte	0x04, 0x11
        /*0032*/ 	.short	(.L_27 - .L_26)
	.align		4
.L_26:
        /*0034*/ 	.word	index@(_ZN7cutlass13device_kernelINS_4conv6kernel13ConvUniversalINS1_16ConvProblemShapeILNS1_8OperatorE0ELi3EEENS1_10collective14CollectiveConvINS1_47MainloopSm100TmaUmmaWarpSpecializedImplicitGemmILS5_0ELi27ELi3ELi1ELi2EN4cute5tupleIJNSA_1CILi1EEESD_SD_EEEEENSB_IJNSC_ILi64EEESG_NSB_IJSG_EEEEEENS_12float_e4m3_tESJ_NSA_8TiledMMAINSA_8MMA_AtomIJNSA_10MMA_TraitsINSA_19SM100_MMA_F8F6F4_SSEJSJ_SJ_fSG_SG_NSA_17integral_constantINSA_4UMMA5MajorELSQ_0EEESR_NSO_INSP_7ScaleInELSS_0EEEST_EEEEEENSA_6LayoutISE_NSB_IJNSC_ILi0EEESX_SX_EEEEENSB_IJNSA_10UnderscoreES10_S10_EEEEENS7_6detail27Sm100ImplicitGemmTileTraitsINSA_20SM90_TMA_LOAD_IM2COLENSA_14ComposedLayoutINSA_7SwizzleILi2ELi4ELi3EEENSA_18smem_ptr_flag_bitsILi8EEENSW_INSB_IJNSC_ILi8EEESG_EEENSB_IJSG_SD_EEEEEEEvEENS14_INSA_13SM90_TMA_LOADES1F_vEEEENS_8epilogue10collective18CollectiveEpilogueINS1K_23Sm100TmaWarpSpecializedILi1ELi1ELi32ELb0ELb0EEEJSI_NSB_IJNSW_ISG_SD_EES1P_EEESJ_NSB_IJNSB_IJllllEEESD_SX_EEESJ_S1S_NS1K_6fusion15FusionCallbacksIS1O_NS1T_17LinearCombinationISJ_fSJ_fLNS_15FloatRoundStyleE2EEESI_S1Q_JEEENSA_5SM1004TMEM4LOAD26SM100_TMEM_LOAD_16dp32b32xES15_S1F_NSA_39AutoVectorizingCopyWithAssumedAlignmentILi128EEENSA_21SM90_TMA_STORE_IM2COLES1F_S24_S24_EEEvvEEEEvNT_6ParamsE)
        /*0038*/ 	.word	0x00000008


	//----- nvinfo : EIATTR_MIN_STACK_SIZE
	.align		4
.L_27:
        /*003c*/ 	.byte	0x04, 0x12
        /*003e*/ 	.short	(.L_29 - .L_28)
	.align		4
.L_28:
        /*0040*/ 	.word	index@(_ZN7cutlass13device_kernelINS_4conv6kernel13ConvUniversalINS1_16ConvProblemShapeILNS1_8OperatorE0ELi3EEENS1_10collective14CollectiveConvINS1_47MainloopSm100TmaUmmaWarpSpecializedImplicitGemmILS5_0ELi27ELi3ELi1ELi2EN4cute5tupleIJNSA_1CILi1EEESD_SD_EEEEENSB_IJNSC_ILi64EEESG_NSB_IJSG_EEEEEENS_12float_e4m3_tESJ_NSA_8TiledMMAINSA_8MMA_AtomIJNSA_10MMA_TraitsINSA_19SM100_MMA_F8F6F4_SSEJSJ_SJ_fSG_SG_NSA_17integral_constantINSA_4UMMA5MajorELSQ_0EEESR_NSO_INSP_7ScaleInELSS_0EEEST_EEEEEENSA_6LayoutISE_NSB_IJNSC_ILi0EEESX_SX_EEEEENSB_IJNSA_10UnderscoreES10_S10_EEEEENS7_6detail27Sm100ImplicitGemmTileTraitsINSA_20SM90_TMA_LOAD_IM2COLENSA_14ComposedLayoutINSA_7SwizzleILi2ELi4ELi3EEENSA_18smem_ptr_flag_bitsILi8EEENSW_INSB_IJNSC_ILi8EEESG_EEENSB_IJSG_SD_EEEEEEEvEENS14_INSA_13SM90_TMA_LOADES1F_vEEEENS_8epilogue10collective18CollectiveEpilogueINS1K_23Sm100TmaWarpSpecializedILi1ELi1ELi32ELb0ELb0EEEJSI_NSB_IJNSW_ISG_SD_EES1P_EEESJ_NSB_IJNSB_IJllllEEESD_SX_EEESJ_S1S_NS1K_6fusion15FusionCallbacksIS1O_NS1T_17LinearCombinationISJ_fSJ_fLNS_15FloatRoundStyleE2EEESI_S1Q_JEEENSA_5SM1004TMEM4LOAD26SM100_TMEM_LOAD_16dp32b32xES15_S1F_NSA_39AutoVectorizingCopyWithAssumedAlignmentILi128EEENSA_21SM90_TMA_STORE_IM2COLES1F_S24_S24_EEEvvEEEEvNT_6ParamsE)
        /*0044*/ 	.word	0x00000008
.L_29:


//--------------------- .nv.compat                --------------------------
	.section	.nv.compat,"",@"SHT_CUDA_COMPAT_INFO"
	.align	4
        /*0000*/ 	.byte	0x02, 0x09, 0x01, 0x00, 0x02, 0x02, 0x02, 0x00, 0x02, 0x05, 0x05, 0x00, 0x03, 0x07, 0x01, 0x01
        /*0010*/ 	.byte	0x02, 0x03, 0x01, 0x00, 0x02, 0x06, 0x01, 0x00, 0x04, 0x0b, 0x08, 0x00, 0x09, 0x00, 0x00, 0x00
        /*0020*/ 	.byte	0x00, 0x00, 0x00, 0x00


//--------------------- .nv.info._ZN7cutlass13device_kernelINS_4conv6kernel13ConvUniversalINS1_16ConvProblemShapeILNS1_8OperatorE0ELi3EEENS1_10collective14CollectiveConvINS1_47MainloopSm100TmaUmmaWarpSpecializedImplicitGemmILS5_0ELi27ELi3ELi1ELi2EN4cute5tupleIJNSA_1CILi1EEESD_SD_EEEEENSB_IJNSC_ILi64EEESG_NSB_IJSG_EEEEEENS_12float_e4m3_tESJ_NSA_8TiledMMAINSA_8MMA_AtomIJNSA_10MMA_TraitsINSA_19SM100_MMA_F8F6F4_SSEJSJ_SJ_fSG_SG_NSA_17integral_constantINSA_4UMMA5MajorELSQ_0EEESR_NSO_INSP_7ScaleInELSS_0EEEST_EEEEEENSA_6LayoutISE_NSB_IJNSC_ILi0EEESX_SX_EEEEENSB_IJNSA_10UnderscoreES10_S10_EEEEENS7_6detail27Sm100ImplicitGemmTileTraitsINSA_20SM90_TMA_LOAD_IM2COLENSA_14ComposedLayoutINSA_7SwizzleILi2ELi4ELi3EEENSA_18smem_ptr_flag_bitsILi8EEENSW_INSB_IJNSC_ILi8EEESG_EEENSB_IJSG_SD_EEEEEEEvEENS14_INSA_13SM90_TMA_LOADES1F_vEEEENS_8epilogue10collective18CollectiveEpilogueINS1K_23Sm100TmaWarpSpecializedILi1ELi1ELi32ELb0ELb0EEEJSI_NSB_IJNSW_ISG_SD_EES1P_EEESJ_NSB_IJNSB_IJllllEEESD_SX_EEESJ_S1S_NS1K_6fusion15FusionCallbacksIS1O_NS1T_17LinearCombinationISJ_fSJ_fLNS_15FloatRoundStyleE2EEESI_S1Q_JEEENSA_5SM1004TMEM4LOAD26SM100_TMEM_LOAD_16dp32b32xES15_S1F_NSA_39AutoVectorizingCopyWithAssumedAlignmentILi128EEENSA_21SM90_TMA_STORE_IM2COLES1F_S24_S24_EEEvvEEEEvNT_6ParamsE --------------------------
	.section	.nv.info._ZN7cutlass13device_kernelINS_4conv6kernel13ConvUniversalINS1_16ConvProblemShapeILNS1_8OperatorE0ELi3EEENS1_10collective14CollectiveConvINS1_47MainloopSm100TmaUmmaWarpSpecializedImplicitGemmILS5_0ELi27ELi3ELi1ELi2EN4cute5tupleIJNSA_1CILi1EEESD_SD_EEEEENSB_IJNSC_ILi64EEESG_NSB_IJSG_EEEEEENS_12float_e4m3_tESJ_NSA_8TiledMMAINSA_8MMA_AtomIJNSA_10MMA_TraitsINSA_19SM100_MMA_F8F6F4_SSEJSJ_SJ_fSG_SG_NSA_17integral_constantINSA_4UMMA5MajorELSQ_0EEESR_NSO_INSP_7ScaleInELSS_0EEEST_EEEEEENSA_6LayoutISE_NSB_IJNSC_ILi0EEESX_SX_EEEEENSB_IJNSA_10UnderscoreES10_S10_EEEEENS7_6detail27Sm100ImplicitGemmTileTraitsINSA_20SM90_TMA_LOAD_IM2COLENSA_14ComposedLayoutINSA_7SwizzleILi2ELi4ELi3EEENSA_18smem_ptr_flag_bitsILi8EEENSW_INSB_IJNSC_ILi8EEESG_EEENSB_IJSG_SD_EEEEEEEvEENS14_INSA_13SM90_TMA_LOADES1F_vEEEENS_8epilogue10collective18CollectiveEpilogueINS1K_23Sm100TmaWarpSpecializedILi1ELi1ELi32ELb0ELb0EEEJSI_NSB_IJNSW_ISG_SD_EES1P_EEESJ_NSB_IJNSB_IJllllEEESD_SX_EEESJ_S1S_NS1K_6fusion15FusionCallbacksIS1O_NS1T_17LinearCombinationISJ_fSJ_fLNS_15FloatRoundStyleE2EEESI_S1Q_JEEENSA_5SM1004TMEM4LOAD26SM100_TMEM_LOAD_16dp32b32xES15_S1F_NSA_39AutoVectorizingCopyWithAssumedAlignmentILi128EEENSA_21SM90_TMA_STORE_IM2COLES1F_S24_S24_EEEvvEEEEvNT_6ParamsE,"",@"SHT_CUDA_INFO"
	.sectionflags	@""
	.align	4


	//----- nvinfo : EIATTR_CUDA_API_VERSION
	.align		4
        /*0000*/ 	.byte	0x04, 0x37
        /*0002*/ 	.short	(.L_31 - .L_30)
.L_30:
        /*0004*/ 	.word	0x00000082


	//----- nvinfo : EIATTR_KPARAM_INFO
	.align		4
.L_31:
        /*0008*/ 	.byte	0x04, 0x17
        /*000a*/ 	.short	(.L_33 - .L_32)
.L_32:
        /*000c*/ 	.word	0x00000000
        /*0010*/ 	.short	0x0000
        /*0012*/ 	.short	0x0000
        /*0014*/ 	.byte	0x00, 0xf0, 0x01, 0x24


	//----- nvinfo : EIATTR_AT_ENTRY_FRAGMENTS
	.align		4
.L_33:
        /*0018*/ 	.byte	0x04, 0x4f
        /*001a*/ 	.short	(.L_35 - .L_34)


	//   ....[0]....
.L_34:
        /*001c*/ 	.word	0x00000006


	//----- nvinfo : EIATTR_RESERVED_SMEM_USED
	.align		4
.L_35:
        /*0020*/ 	.byte	0x01, 0x41
	.zero		2


	//----- nvinfo : EIATTR_SPARSE_MMA_MASK
	.align		4
        /*0024*/ 	.byte	0x03, 0x50
        /*0026*/ 	.short	0x0000


	//----- nvinfo : EIATTR_TCGEN05_1CTA_USED
	.align		4
        /*0028*/ 	.byte	0x01, 0x51
	.zero		2


	//----- nvinfo : EIATTR_MAXREG_COUNT
	.align		4
        /*002c*/ 	.byte	0x03, 0x1b
        /*002e*/ 	.short	0x00ff


	//----- nvinfo : EIATTR_NUM_BARRIERS
	.align		4
        /*0030*/ 	.byte	0x02, 0x4c
        /*0032*/ 	.byte	0x07
	.zero		1


	//----- nvinfo : EIATTR_EXTERNS
	.align		4
        /*0034*/ 	.byte	0x04, 0x0f
        /*0036*/ 	.short	(.L_37 - .L_36)


	//   ....[0]....
	.align		4
.L_36:
        /*0038*/ 	.word	index@(__assertfail)


	//----- nvinfo : EIATTR_MERCURY_ISA_VERSION
	.align		4
.L_37:
        /*003c*/ 	.byte	0x03, 0x5f
        /*003e*/ 	.short	0x0101


	//----- nvinfo : EIATTR_INT_WARP_WIDE_INSTR_OFFSETS
	.align		4
        /*0040*/ 	.byte	0x04, 0x31
        /*0042*/ 	.short	(.L_39 - .L_38)


	//   ....[0]....
.L_38:
        /*0044*/ 	.word	0x00004bb0


	//   ....[1]....
        /*0048*/ 	.word	0x00004bd0


	//   ....[2]....
        /*004c*/ 	.word	0x00004c00


	//   ....[3]....
        /*0050*/ 	.word	0x00005720


	//   ....[4]....
        /*0054*/ 	.word	0x00005990


	//----- nvinfo : EIATTR_COOP_GROUP_MASK_REGIDS
	.align		4
.L_39:
        /*0058*/ 	.byte	0x04, 0x29
        /*005a*/ 	.short	(.L_41 - .L_40)


	//   ....[0]....
.L_40:
        /*005c*/ 	.word	0xffffffff


	//   ....[1]....
        /*0060*/ 	.word	0xffffffff


	//   ....[2]....
        /*0064*/ 	.word	0xffffffff


	//   ....[3]....
        /*0068*/ 	.word	0xffffffff


	//   ....[4]....
        /*006c*/ 	.word	0xffffffff


	//   ....[5]....
        /*0070*/ 	.word	0xffffffff


	//   ....[6]....
        /*0074*/ 	.word	0xffffffff


	//   ....[7]....
        /*0078*/ 	.word	0xffffffff


	//   ....[8]....
        /*007c*/ 	.word	0xffffffff


	//   ....[9]....
        /*0080*/ 	.word	0xffffffff


	//   ....[10]....
        /*0084*/ 	.word	0xffffffff


	//   ....[11]....
        /*0088*/ 	.word	0xffffffff


	//----- nvinfo : EIATTR_COOP_GROUP_INSTR_OFFSETS
	.align		4
.L_41:
        /*008c*/ 	.byte	0x04, 0x28
        /*008e*/ 	.short	(.L_43 - .L_42)


	//   ....[0]....
.L_42:
        /*0090*/ 	.word	0x00000090


	//   ....[1]....
        /*0094*/ 	.word	0x00000520


	//   ....[2]....
        /*0098*/ 	.word	0x000009a0


	//   ....[3]....
        /*009c*/ 	.word	0x00000ae0


	//   ....[4]....
        /*00a0*/ 	.word	0x00000be0


	//   ....[5]....
        /*00a4*/ 	.word	0x00000d30


	//   ....[6]....
        /*00a8*/ 	.word	0x00002530


	//   ....[7]....
        /*00ac*/ 	.word	0x00003ff0


	//   ....[8]....
        /*00b0*/ 	.word	0x00004200


	//   ....[9]....
        /*00b4*/ 	.word	0x00004230


	//   ....[10]....
        /*00b8*/ 	.word	0x00004a90


	//   ....[11]....
        /*00bc*/ 	.word	0x00004cd0


	//----- nvinfo : EIATTR_VRC_CTA_INIT_COUNT
	.align		4
.L_43:
        /*00c0*/ 	.byte	0x02, 0x4a
        /*00c2*/ 	.byte	0x80
	.zero		1


	//----- nvinfo : EIATTR_SYSCALL_OFFSETS
	.align		4
        /*00c4*/ 	.byte	0x04, 0x46
        /*00c6*/ 	.short	(.L_45 - .L_44)


	//   ....[0]....
.L_44:
        /*00c8*/ 	.word	0x000064f0


	//   ....[1]....
        /*00cc*/ 	.word	0x00006630


	//   ....[2]....
        /*00d0*/ 	.word	0x00006d80


	//----- nvinfo : EIATTR_MBARRIER_INSTR_OFFSETS
	.align		4
.L_45:
        /*00d4*/ 	.byte	0x04, 0x39
        /*00d6*/ 	.short	(.L_47 - .L_46)


	//   ....[0]....
.L_46:
        /*00d8*/ 	.word	0x00000620
        /*00dc*/ 	.word	0x000000ff
        /*00e0*/ 	.word	0x00000000
        /*00e4*/ 	.short	0x0100
        /*00e6*/ 	.byte	0x04
	.zero		1


	//   ....[1]....
        /*00e8*/ 	.word	0x00000630
        /*00ec*/ 	.word	0x000000ff
        /*00f0*/ 	.word	0x000000d8
        /*00f4*/ 	.short	0x0100
        /*00f6*/ 	.byte	0x04
	.zero		1


	//   ....[2]....
        /*00f8*/ 	.word	0x00000640
        /*00fc*/ 	.word	0x000000ff
        /*0100*/ 	.word	0x00000008
        /*0104*/ 	.short	0x0100
        /*0106*/ 	.byte	0x04
	.zero		1


	//   ....[3]....
        /*0108*/ 	.word	0x00000650
        /*010c*/ 	.word	0x000000ff
        /*0110*/ 	.word	0x000000e0
        /*0114*/ 	.short	0x0100
        /*0116*/ 	.byte	0x04
	.zero		1


	//   ....[4]....
        /*0118*/ 	.word	0x00000660
        /*011c*/ 	.word	0x000000ff
        /*0120*/ 	.word	0x00000010
        /*0124*/ 	.short	0x0100
        /*0126*/ 	.byte	0x04
	.zero		1


	//   ....[5]....
        /*0128*/ 	.word	0x00000670
        /*012c*/ 	.word	0x000000ff
        /*0130*/ 	.word	0x000000e8
        /*0134*/ 	.short	0x0100
        /*0136*/ 	.byte	0x04
	.zero		1


	//   ....[6]....
        /*0138*/ 	.word	0x00000680
        /*013c*/ 	.word	0x000000ff
        /*0140*/ 	.word	0x00000018
        /*0144*/ 	.short	0x0100
        /*0146*/ 	.byte	0x04
	.zero		1


	//   ....[7]....
        /*0148*/ 	.word	0x00000690
        /*014c*/ 	.word	0x000000ff
        /*0150*/ 	.word	0x000000f0
        /*0154*/ 	.short	0x0100
        /*0156*/ 	.byte	0x04
	.zero		1


	//   ....[8]....
        /*0158*/ 	.word	0x000006a0
        /*015c*/ 	.word	0x000000ff
        /*0160*/ 	.word	0x00000020
        /*0164*/ 	.short	0x0100
        /*0166*/ 	.byte	0x04
	.zero		1


	//   ....[9]....
        /*0168*/ 	.word	0x000006b0
        /*016c*/ 	.word	0x000000ff
        /*0170*/ 	.word	0x000000f8
        /*0174*/ 	.short	0x0100
        /*0176*/ 	.byte	0x04
	.zero		1


	//   ....[10]....
        /*0178*/ 	.word	0x000006c0
        /*017c*/ 	.word	0x000000ff
        /*0180*/ 	.word	0x00000028
        /*0184*/ 	.short	0x0100
        /*0186*/ 	.byte	0x04
	.zero		1


	//   ....[11]....
        /*0188*/ 	.word	0x000006d0
        /*018c*/ 	.word	0x000000ff
        /*0190*/ 	.word	0x00000100
        /*0194*/ 	.short	0x0100
        /*0196*/ 	.byte	0x04
	.zero		1


	//   ....[12]....
        /*0198*/ 	.word	0x000006e0
        /*019c*/ 	.word	0x000000ff
        /*01a0*/ 	.word	0x00000030
        /*01a4*/ 	.short	0x0100
        /*01a6*/ 	.byte	0x04
	.zero		1


	//   ....[13]....
        /*01a8*/ 	.word	0x000006f0
        /*01ac*/ 	.word	0x000000ff
        /*01b0*/ 	.word	0x00000108
        /*01b4*/ 	.short	0x0100
        /*01b6*/ 	.byte	0x04
	.zero		1


	//   ....[14]....
        /*01b8*/ 	.word	0x00000700
        /*01bc*/ 	.word	0x000000ff
        /*01c0*/ 	.word	0x00000038
        /*01c4*/ 	.short	0x0100
        /*01c6*/ 	.byte	0x04
	.zero		1


	//   ....[15]....
        /*01c8*/ 	.word	0x00000710
        /*01cc*/ 	.word	0x000000ff
        /*01d0*/ 	.word	0x00000110
        /*01d4*/ 	.short	0x0100
        /*01d6*/ 	.byte	0x04
	.zero		1


	//   ....[16]....
        /*01d8*/ 	.word	0x00000720
        /*01dc*/ 	.word	0x000000ff
        /*01e0*/ 	.word	0x00000040
        /*01e4*/ 	.short	0x0100
        /*01e6*/ 	.byte	0x04
	.zero		1


	//   ....[17]....
        /*01e8*/ 	.word	0x00000730
        /*01ec*/ 	.word	0x000000ff
        /*01f0*/ 	.word	0x00000118
        /*01f4*/ 	.short	0x0100
        /*01f6*/ 	.byte	0x04
	.zero		1


	//   ....[18]....
        /*01f8*/ 	.word	0x00000740
        /*01fc*/ 	.word	0x000000ff
        /*0200*/ 	.word	0x00000048
        /*0204*/ 	.short	0x0100
        /*0206*/ 	.byte	0x04
	.zero		1


	//   ....[19]....
        /*0208*/ 	.word	0x00000750
        /*020c*/ 	.word	0x000000ff
        /*0210*/ 	.word	0x00000120
        /*0214*/ 	.short	0x0100
        /*0216*/ 	.byte	0x04
	.zero		1


	//   ....[20]....
        /*0218*/ 	.word	0x00000760
        /*021c*/ 	.word	0x000000ff
        /*0220*/ 	.word	0x00000050
        /*0224*/ 	.short	0x0100
        /*0226*/ 	.byte	0x04
	.zero		1


	//   ....[21]....
        /*0228*/ 	.word	0x00000770
        /*022c*/ 	.word	0x000000ff
        /*0230*/ 	.word	0x00000128
        /*0234*/ 	.short	0x0100
        /*0236*/ 	.byte	0x04
	.zero		1


	//   ....[22]....
        /*0238*/ 	.word	0x00000780
        /*023c*/ 	.word	0x000000ff
        /*0240*/ 	.word	0x00000058
        /*0244*/ 	.short	0x0100
        /*0246*/ 	.byte	0x04
	.zero		1


	//   ....[23]....
        /*0248*/ 	.word	0x00000790
        /*024c*/ 	.word	0x000000ff
        /*0250*/ 	.word	0x00000130
        /*0254*/ 	.short	0x0100
        /*0256*/ 	.byte	0x04
	.zero		1


	//   ....[24]....
        /*0258*/ 	.word	0x000007a0
        /*025c*/ 	.word	0x000000ff
        /*0260*/ 	.word	0x00000060
        /*0264*/ 	.short	0x0100
        /*0266*/ 	.byte	0x04
	.zero		1


	//   ....[25]....
        /*0268*/ 	.word	0x000007b0
        /*026c*/ 	.word	0x000000ff
        /*0270*/ 	.word	0x00000138
        /*0274*/ 	.short	0x0100
        /*0276*/ 	.byte	0x04
	.zero		1


	//   ....[26]....
        /*0278*/ 	.word	0x000007c0
        /*027c*/ 	.word	0x000000ff
        /*0280*/ 	.word	0x00000068
        /*0284*/ 	.short	0x0100
        /*0286*/ 	.byte	0x04
	.zero		1


	//   ....[27]....
        /*0288*/ 	.word	0x000007d0
        /*028c*/ 	.word	0x000000ff
        /*0290*/ 	.word	0x00000140
        /*0294*/ 	.short	0x0100
        /*0296*/ 	.byte	0x04
	.zero		1


	//   ....[28]....
        /*0298*/ 	.word	0x000007e0
        /*029c*/ 	.word	0x000000ff
        /*02a0*/ 	.word	0x00000070
        /*02a4*/ 	.short	0x0100
        /*02a6*/ 	.byte	0x04
	.zero		1


	//   ....[29]....
        /*02a8*/ 	.word	0x000007f0
        /*02ac*/ 	.word	0x000000ff
        /*02b0*/ 	.word	0x00000148
        /*02b4*/ 	.short	0x0100
        /*02b6*/ 	.byte	0x04
	.zero		1


	//   ....[30]....
        /*02b8*/ 	.word	0x00000800
        /*02bc*/ 	.word	0x000000ff
        /*02c0*/ 	.word	0x00000078
        /*02c4*/ 	.short	0x0100
        /*02c6*/ 	.byte	0x04
	.zero		1


	//   ....[31]....
        /*02c8*/ 	.word	0x00000810
        /*02cc*/ 	.word	0x000000ff
        /*02d0*/ 	.word	0x00000150
        /*02d4*/ 	.short	0x0100
        /*02d6*/ 	.byte	0x04
	.zero		1


	//   ....[32]....
        /*02d8*/ 	.word	0x00000820
        /*02dc*/ 	.word	0x000000ff
        /*02e0*/ 	.word	0x00000080
        /*02e4*/ 	.short	0x0100
        /*02e6*/ 	.byte	0x04
	.zero		1


	//   ....[33]....
        /*02e8*/ 	.word	0x00000830
        /*02ec*/ 	.word	0x000000ff
        /*02f0*/ 	.word	0x00000158
        /*02f4*/ 	.short	0x0100
        /*02f6*/ 	.byte	0x04
	.zero		1


	//   ....[34]....
        /*02f8*/ 	.word	0x00000840
        /*02fc*/ 	.word	0x000000ff
        /*0300*/ 	.word	0x00000088
        /*0304*/ 	.short	0x0100
        /*0306*/ 	.byte	0x04
	.zero		1


	//   ....[35]....
        /*0308*/ 	.word	0x00000850
        /*030c*/ 	.word	0x000000ff
        /*0310*/ 	.word	0x00000160
        /*0314*/ 	.short	0x0100
        /*0316*/ 	.byte	0x04
	.zero		1


	//   ....[36]....
        /*0318*/ 	.word	0x00000860
        /*031c*/ 	.word	0x000000ff
        /*0320*/ 	.word	0x00000090
        /*0324*/ 	.short	0x0100
        /*0326*/ 	.byte	0x04
	.zero		1


	//   ....[37]....
        /*0328*/ 	.word	0x00000870
        /*032c*/ 	.word	0x000000ff
        /*0330*/ 	.word	0x00000168
        /*0334*/ 	.short	0x0100
        /*0336*/ 	.byte	0x04
	.zero		1


	//   ....[38]....
        /*0338*/ 	.word	0x00000880
        /*033c*/ 	.word	0x000000ff
        /*0340*/ 	.word	0x00000098
        /*0344*/ 	.short	0x0100
        /*0346*/ 	.byte	0x04
	.zero		1


	//   ....[39]....
        /*0348*/ 	.word	0x00000890
        /*034c*/ 	.word	0x000000ff
        /*0350*/ 	.word	0x00000170
        /*0354*/ 	.short	0x0100
        /*0356*/ 	.byte	0x04
	.zero		1


	//   ....[40]....
        /*0358*/ 	.word	0x000008a0
        /*035c*/ 	.word	0x000000ff
        /*0360*/ 	.word	0x000000a0
        /*0364*/ 	.short	0x0100
        /*0366*/ 	.byte	0x04
	.zero		1


	//   ....[41]....
        /*0368*/ 	.word	0x000008b0
        /*036c*/ 	.word	0x000000ff
        /*0370*/ 	.word	0x00000178
        /*0374*/ 	.short	0x0100
        /*0376*/ 	.byte	0x04
	.zero		1


	//   ....[42]....
        /*0378*/ 	.word	0x000008c0
        /*037c*/ 	.word	0x000000ff
        /*0380*/ 	.word	0x000000a8
        /*0384*/ 	.short	0x0100
        /*0386*/ 	.byte	0x04
	.zero		1


	//   ....[43]....
        /*0388*/ 	.word	0x000008d0
        /*038c*/ 	.word	0x000000ff
        /*0390*/ 	.word	0x00000180
        /*0394*/ 	.short	0x0100
        /*0396*/ 	.byte	0x04
	.zero		1


	//   ....[44]....
        /*0398*/ 	.word	0x000008e0
        /*039c*/ 	.word	0x000000ff
        /*03a0*/ 	.word	0x000000b0
        /*03a4*/ 	.short	0x0100
        /*03a6*/ 	.byte	0x04
	.zero		1


	//   ....[45]....
        /*03a8*/ 	.word	0x000008f0
        /*03ac*/ 	.word	0x000000ff
        /*03b0*/ 	.word	0x00000188
        /*03b4*/ 	.short	0x0100
        /*03b6*/ 	.byte	0x04
	.zero		1


	//   ....[46]....
        /*03b8*/ 	.word	0x00000900
        /*03bc*/ 	.word	0x000000ff
        /*03c0*/ 	.word	0x000000b8
        /*03c4*/ 	.short	0x0100
        /*03c6*/ 	.byte	0x04
	.zero		1


	//   ....[47]....
        /*03c8*/ 	.word	0x00000910
        /*03cc*/ 	.word	0x000000ff
        /*03d0*/ 	.word	0x00000190
        /*03d4*/ 	.short	0x0100
        /*03d6*/ 	.byte	0x04
	.zero		1


	//   ....[48]....
        /*03d8*/ 	.word	0x00000920
        /*03dc*/ 	.word	0x000000ff
        /*03e0*/ 	.word	0x000000c0
        /*03e4*/ 	.short	0x0100
        /*03e6*/ 	.byte	0x04
	.zero		1


	//   ....[49]....
        /*03e8*/ 	.word	0x00000930
        /*03ec*/ 	.word	0x000000ff
        /*03f0*/ 	.word	0x00000198
        /*03f4*/ 	.short	0x0100
        /*03f6*/ 	.byte	0x04
	.zero		1


	//   ....[50]....
        /*03f8*/ 	.word	0x00000940
        /*03fc*/ 	.word	0x000000ff
        /*0400*/ 	.word	0x000000c8
        /*0404*/ 	.short	0x0100
        /*0406*/ 	.byte	0x04
	.zero		1


	//   ....[51]....
        /*0408*/ 	.word	0x00000950
        /*040c*/ 	.word	0x000000ff
        /*0410*/ 	.word	0x000001a0
        /*0414*/ 	.short	0x0100
        /*0416*/ 	.byte	0x04
	.zero		1


	//   ....[52]....
        /*0418*/ 	.word	0x00000960
        /*041c*/ 	.word	0x000000ff
        /*0420*/ 	.word	0x000000d0
        /*0424*/ 	.short	0x0100
        /*0426*/ 	.byte	0x04
	.zero		1


	//   ....[53]....
        /*0428*/ 	.word	0x00000970
        /*042c*/ 	.word	0x000000ff
        /*0430*/ 	.word	0x000001a8
        /*0434*/ 	.short	0x0100
        /*0436*/ 	.byte	0x04
	.zero		1


	//   ....[54]....
        /*0438*/ 	.word	0x00000ab0
        /*043c*/ 	.word	0x000000ff
        /*0440*/ 	.word	0x000001b0
        /*0444*/ 	.short	0x0100
        /*0446*/ 	.byte	0x04
	.zero		1


	//   ....[55]....
        /*0448*/ 	.word	0x00000ac0
        /*044c*/ 	.word	0x000000ff
        /*0450*/ 	.word	0x000001b8
        /*0454*/ 	.short	0x0100
        /*0456*/ 	.byte	0x04
	.zero		1


	//   ....[56]....
        /*0458*/ 	.word	0x00000bb0
        /*045c*/ 	.word	0x000000ff
        /*0460*/ 	.word	0x000001c0
        /*0464*/ 	.short	0x0100
        /*0466*/ 	.byte	0x06
	.zero		1


	//   ....[57]....
        /*0468*/ 	.word	0x00000bc0
        /*046c*/ 	.word	0x000000ff
        /*0470*/ 	.word	0x000001c8
        /*0474*/ 	.short	0x0100
        /*0476*/ 	.byte	0x06
	.zero		1


	//   ....[58]....
        /*0478*/ 	.word	0x00000d00
        /*047c*/ 	.word	0x000000ff
        /*0480*/ 	.word	0x000001d0
        /*0484*/ 	.short	0x0100
        /*0486*/ 	.byte	0x06
	.zero		1


	//   ....[59]....
        /*0488*/ 	.word	0x00000d10
        /*048c*/ 	.word	0x000000ff
        /*0490*/ 	.word	0x000001d8
        /*0494*/ 	.short	0x0100
        /*0496*/ 	.byte	0x06
	.zero		1


	//   ....[60]....
        /*0498*/ 	.word	0x00000e60
        /*049c*/ 	.word	0x000000ff
        /*04a0*/ 	.word	0x000001e0
        /*04a4*/ 	.short	0x0100
        /*04a6*/ 	.byte	0x04
	.zero		1


	//   ....[61]....
        /*04a8*/ 	.word	0x00000e70
        /*04ac*/ 	.word	0x000000ff
        /*04b0*/ 	.word	0x000001f0
        /*04b4*/ 	.short	0x0100
        /*04b6*/ 	.byte	0x04
	.zero		1


	//   ....[62]....
        /*04b8*/ 	.word	0x00000e80
        /*04bc*/ 	.word	0x000000ff
        /*04c0*/ 	.word	0x000001e8
        /*04c4*/ 	.short	0x0100
        /*04c6*/ 	.byte	0x04
	.zero		1


	//   ....[63]....
        /*04c8*/ 	.word	0x00000e90
        /*04cc*/ 	.word	0x000000ff
        /*04d0*/ 	.word	0x000001f8
        /*04d4*/ 	.short	0x0100
        /*04d6*/ 	.byte	0x04
	.zero		1


	//   ....[64]....
        /*04d8*/ 	.word	0x00001810
        /*04dc*/ 	.word	0x000000ff
        /*04e0*/ 	.word	0x000000d8
        /*04e4*/ 	.short	0x010a
        /*04e6*/ 	.byte	0x04
	.zero		1


	//   ....[65]....
        /*04e8*/ 	.word	0x00001b20
        /*04ec*/ 	.word	0x000000ff
        /*04f0*/ 	.word	0x000000d8
        /*04f4*/ 	.short	0x010a
        /*04f6*/ 	.byte	0x09
	.zero		1


	//   ....[66]....
        /*04f8*/ 	.word	0x00001c90
        /*04fc*/ 	.word	0x000000ff
        /*0500*/ 	.word	0x000000d8
        /*0504*/ 	.short	0x010a
        /*0506*/ 	.byte	0x08
	.zero		1


	//   ....[67]....
        /*0508*/ 	.word	0x00001ea0
        /*050c*/ 	.word	0x000000ff
        /*0510*/ 	.word	0x000001c8
        /*0514*/ 	.short	0x0101
        /*0516*/ 	.byte	0x24
	.zero		1


	//   ....[68]....
        /*0518*/ 	.word	0x00001ed0
        /*051c*/ 	.word	0x000000ff
        /*0520*/ 	.word	0x000000d8
        /*0524*/ 	.short	0x010a
        /*0526*/ 	.byte	0x04
	.zero		1


	//   ....[69]....
        /*0528*/ 	.word	0x000021b0
        /*052c*/ 	.word	0x000000ff
        /*0530*/ 	.word	0x000000d8
        /*0534*/ 	.short	0x010a
        /*0536*/ 	.byte	0x09
	.zero		1


	//   ....[70]....
        /*0538*/ 	.word	0x00002320
        /*053c*/ 	.word	0x000000ff
        /*0540*/ 	.word	0x000000d8
        /*0544*/ 	.short	0x010a
        /*0546*/ 	.byte	0x08
	.zero		1


	//   ....[71]....
        /*0548*/ 	.word	0x00002540
        /*054c*/ 	.word	0x000000ff
        /*0550*/ 	.word	0x000001d0
        /*0554*/ 	.short	0x010a
        /*0556*/ 	.byte	0x24
	.zero		1


	//   ....[72]....
        /*0558*/ 	.word	0x00002600
        /*055c*/ 	.word	0x000000ff
        /*0560*/ 	.word	0x00000000
        /*0564*/ 	.short	0x0101
        /*0566*/ 	.byte	0x04
	.zero		1


	//   ....[73]....
        /*0568*/ 	.word	0x00002c00
        /*056c*/ 	.word	0x000000ff
        /*0570*/ 	.word	0x00000000
        /*0574*/ 	.short	0x010a
        /*0576*/ 	.byte	0x04
	.zero		1


	//   ....[74]....
        /*0578*/ 	.word	0x00002ca0
        /*057c*/ 	.word	0x000000ff
        /*0580*/ 	.word	0x00000000
        /*0584*/ 	.short	0x010a
        /*0586*/ 	.byte	0x05
	.zero		1


	//   ....[75]....
        /*0588*/ 	.word	0x00002d40
        /*058c*/ 	.word	0x000000ff
        /*0590*/ 	.word	0x00000000
        /*0594*/ 	.short	0x010a
        /*0596*/ 	.byte	0x05
	.zero		1


	//   ....[76]....
        /*0598*/ 	.word	0x00002de0
        /*059c*/ 	.word	0x000000ff
        /*05a0*/ 	.word	0x00000000
        /*05a4*/ 	.short	0x010a
        /*05a6*/ 	.byte	0x05
	.zero		1


	//   ....[77]....
        /*05a8*/ 	.word	0x00002e80
        /*05ac*/ 	.word	0x000000ff
        /*05b0*/ 	.word	0x00000000
        /*05b4*/ 	.short	0x010a
        /*05b6*/ 	.byte	0x05
	.zero		1


	//   ....[78]....
        /*05b8*/ 	.word	0x00002f20
        /*05bc*/ 	.word	0x000000ff
        /*05c0*/ 	.word	0x00000000
        /*05c4*/ 	.short	0x010a
        /*05c6*/ 	.byte	0x05
	.zero		1


	//   ....[79]....
        /*05c8*/ 	.word	0x00002fc0
        /*05cc*/ 	.word	0x000000ff
        /*05d0*/ 	.word	0x00000000
        /*05d4*/ 	.short	0x010a
        /*05d6*/ 	.byte	0x05
	.zero		1


	//   ....[80]....
        /*05d8*/ 	.word	0x00003060
        /*05dc*/ 	.word	0x000000ff
        /*05e0*/ 	.word	0x00000000
        /*05e4*/ 	.short	0x010a
        /*05e6*/ 	.byte	0x05
	.zero		1


	//   ....[81]....
        /*05e8*/ 	.word	0x00003100
        /*05ec*/ 	.word	0x000000ff
        /*05f0*/ 	.word	0x00000000
        /*05f4*/ 	.short	0x010a
        /*05f6*/ 	.byte	0x05
	.zero		1


	//   ....[82]....
        /*05f8*/ 	.word	0x000031a0
        /*05fc*/ 	.word	0x000000ff
        /*0600*/ 	.word	0x00000000
        /*0604*/ 	.short	0x010a
        /*0606*/ 	.byte	0x05
	.zero		1


	//   ....[83]....
        /*0608*/ 	.word	0x00003240
        /*060c*/ 	.word	0x000000ff
        /*0610*/ 	.word	0x00000000
        /*0614*/ 	.short	0x010a
        /*0616*/ 	.byte	0x05
	.zero		1


	//   ....[84]....
        /*0618*/ 	.word	0x000032e0
        /*061c*/ 	.word	0x000000ff
        /*0620*/ 	.word	0x00000000
        /*0624*/ 	.short	0x010a
        /*0626*/ 	.byte	0x05
	.zero		1


	//   ....[85]....
        /*0628*/ 	.word	0x00003380
        /*062c*/ 	.word	0x000000ff
        /*0630*/ 	.word	0x00000000
        /*0634*/ 	.short	0x010a
        /*0636*/ 	.byte	0x05
	.zero		1


	//   ....[86]....
        /*0638*/ 	.word	0x00003420
        /*063c*/ 	.word	0x000000ff
        /*0640*/ 	.word	0x00000000
        /*0644*/ 	.short	0x010a
        /*0646*/ 	.byte	0x05
	.zero		1


	//   ....[87]....
        /*0648*/ 	.word	0x000034c0
        /*064c*/ 	.word	0x000000ff
        /*0650*/ 	.word	0x00000000
        /*0654*/ 	.short	0x010a
        /*0656*/ 	.byte	0x05
	.zero		1


	//   ....[88]....
        /*0658*/ 	.word	0x00003560
        /*065c*/ 	.word	0x000000ff
        /*0660*/ 	.word	0x00000000
        /*0664*/ 	.short	0x010a
        /*0666*/ 	.byte	0x05
	.zero		1


	//   ....[89]....
        /*0668*/ 	.word	0x00003600
        /*066c*/ 	.word	0x000000ff
        /*0670*/ 	.word	0x00000000
        /*0674*/ 	.short	0x010a
        /*0676*/ 	.byte	0x05
	.zero		1


	//   ....[90]....
        /*0678*/ 	.word	0x000036a0
        /*067c*/ 	.word	0x000000ff
        /*0680*/ 	.word	0x00000000
        /*0684*/ 	.short	0x010a
        /*0686*/ 	.byte	0x05
	.zero		1


	//   ....[91]....
        /*0688*/ 	.word	0x00003740
        /*068c*/ 	.word	0x000000ff
        /*0690*/ 	.word	0x00000000
        /*0694*/ 	.short	0x010a
        /*0696*/ 	.byte	0x05
	.zero		1


	//   ....[92]....
        /*0698*/ 	.word	0x000037e0
        /*069c*/ 	.word	0x000000ff
        /*06a0*/ 	.word	0x00000000
        /*06a4*/ 	.short	0x010a
        /*06a6*/ 	.byte	0x05
	.zero		1


	//   ....[93]....
        /*06a8*/ 	.word	0x00003880
        /*06ac*/ 	.word	0x000000ff
        /*06b0*/ 	.word	0x00000000
        /*06b4*/ 	.short	0x010a
        /*06b6*/ 	.byte	0x05
	.zero		1


	//   ....[94]....
        /*06b8*/ 	.word	0x00003920
        /*06bc*/ 	.word	0x000000ff
        /*06c0*/ 	.word	0x00000000
        /*06c4*/ 	.short	0x010a
        /*06c6*/ 	.byte	0x05
	.zero		1


	//   ....[95]....
        /*06c8*/ 	.word	0x000039c0
        /*06cc*/ 	.word	0x000000ff
        /*06d0*/ 	.word	0x00000000
        /*06d4*/ 	.short	0x010a
        /*06d6*/ 	.byte	0x05
	.zero		1


	//   ....[96]....
        /*06d8*/ 	.word	0x00003a60
        /*06dc*/ 	.word	0x000000ff
        /*06e0*/ 	.word	0x00000000
        /*06e4*/ 	.short	0x010a
        /*06e6*/ 	.byte	0x05
	.zero		1


	//   ....[97]....
        /*06e8*/ 	.word	0x00003b00
        /*06ec*/ 	.word	0x000000ff
        /*06f0*/ 	.word	0x00000000
        /*06f4*/ 	.short	0x010a
        /*06f6*/ 	.byte	0x05
	.zero		1


	//   ....[98]....
        /*06f8*/ 	.word	0x00003ba0
        /*06fc*/ 	.word	0x000000ff
        /*0700*/ 	.word	0x00000000
        /*0704*/ 	.short	0x010a
        /*0706*/ 	.byte	0x05
	.zero		1


	//   ....[99]....
        /*0708*/ 	.word	0x00003c50
        /*070c*/ 	.word	0x00000000
        /*0710*/ 	.word	0x00000000
        /*0714*/ 	.short	0x010a
        /*0716*/ 	.byte	0xff
	.zero		1


	//   ....[100]....
        /*0718*/ 	.word	0x00003da0
        /*071c*/ 	.word	0x000000ff
        /*0720*/ 	.word	0x000001d8
        /*0724*/ 	.short	0x010a
        /*0726*/ 	.byte	0x04
	.zero		1


	//   ....[101]....
        /*0728*/ 	.word	0x00003e40
        /*072c*/ 	.word	0x000000ff
        /*0730*/ 	.word	0x000001d0
        /*0734*/ 	.short	0x010a
        /*0736*/ 	.byte	0x04
	.zero		1


	//   ....[102]....
        /*0738*/ 	.word	0x00003ee0
        /*073c*/ 	.word	0x000000ff
        /*0740*/ 	.word	0x00000000
        /*0744*/ 	.short	0x0101
        /*0746*/ 	.byte	0x05
	.zero		1


	//   ....[103]....
        /*0748*/ 	.word	0x00003f20
        /*074c*/ 	.word	0x000000ff
        /*0750*/ 	.word	0x000001d8
        /*0754*/ 	.short	0x0106
        /*0756*/ 	.byte	0x04
	.zero		1


	//   ....[104]....
        /*0758*/ 	.word	0x00003f60
        /*075c*/ 	.word	0x00000000
        /*0760*/ 	.word	0x000001d8
        /*0764*/ 	.short	0x010a
        /*0766*/ 	.byte	0xff
	.zero		1


	//   ....[105]....
        /*0768*/ 	.word	0x00004490
        /*076c*/ 	.word	0x000000ff
        /*0770*/ 	.word	0x000001d0
        /*0774*/ 	.short	0x010a
        /*0776*/ 	.byte	0x12
	.zero		1


	//   ....[106]....
        /*0778*/ 	.word	0x00004540
        /*077c*/ 	.word	0x000000ff
        /*0780*/ 	.word	0x00000000
        /*0784*/ 	.short	0x0101
        /*0786*/ 	.byte	0x17
	.zero		1


	//   ....[107]....
        /*0788*/ 	.word	0x00004550
        /*078c*/ 	.word	0x000000ff
        /*0790*/ 	.word	0x000001f0
        /*0794*/ 	.short	0x010a
        /*0796*/ 	.byte	0x16
	.zero		1


	//   ....[108]....
        /*0798*/ 	.word	0x00004610
        /*079c*/ 	.word	0x000000ff
        /*07a0*/ 	.word	0x00000000
        /*07a4*/ 	.short	0x010a
        /*07a6*/ 	.byte	0x04
	.zero		1


	//   ....[109]....
        /*07a8*/ 	.word	0x00004650
        /*07ac*/ 	.word	0x000000ff
        /*07b0*/ 	.word	0x00000000
        /*07b4*/ 	.short	0x010a
        /*07b6*/ 	.byte	0x10
	.zero		1


	//   ....[110]....
        /*07b8*/ 	.word	0x00004790
        /*07bc*/ 	.word	0x000000ff
        /*07c0*/ 	.word	0x00000000
        /*07c4*/ 	.short	0x010a
        /*07c6*/ 	.byte	0x04
	.zero		1


	//   ....[111]....
        /*07c8*/ 	.word	0x000049e0
        /*07cc*/ 	.word	0x000000ff
        /*07d0*/ 	.word	0x00000000
        /*07d4*/ 	.short	0x010a
        /*07d6*/ 	.byte	0x04
	.zero		1


	//   ....[112]....
        /*07d8*/ 	.word	0x00004a70
        /*07dc*/ 	.word	0x000000ff
        /*07e0*/ 	.word	0x00000000
        /*07e4*/ 	.short	0x010a
        /*07e6*/ 	.byte	0x04
	.zero		1


	//   ....[113]....
        /*07e8*/ 	.word	0x00004f70
        /*07ec*/ 	.word	0x000000ff
        /*07f0*/ 	.word	0x000001d0
        /*07f4*/ 	.short	0x010a
        /*07f6*/ 	.byte	0x1c
	.zero		1


	//   ....[114]....
        /*07f8*/ 	.word	0x00005010
        /*07fc*/ 	.word	0x000000ff
        /*0800*/ 	.word	0x00000000
        /*0804*/ 	.short	0x0101
        /*0806*/ 	.byte	0x25
	.zero		1


	//   ....[115]....
        /*0808*/ 	.word	0x00005540
        /*080c*/ 	.word	0x000000ff
        /*0810*/ 	.word	0x000001c8
        /*0814*/ 	.short	0x010a
        /*0816*/ 	.byte	0x1c
	.zero		1


	//   ....[116]....
        /*0818*/ 	.word	0x000056b0
        /*081c*/ 	.word	0x000000ff
        /*0820*/ 	.word	0x000001b8
        /*0824*/ 	.short	0x010a
        /*0826*/ 	.byte	0x1c
	.zero		1


	//   ....[117]....
        /*0828*/ 	.word	0x00005a10
        /*082c*/ 	.word	0x000000ff
        /*0830*/ 	.word	0x000001b0
        /*0834*/ 	.short	0x010b
        /*0836*/ 	.byte	0x1c
	.zero		1


	//   ....[118]....
        /*0838*/ 	.word	0x00005a20
        /*083c*/ 	.word	0x000000ff
        /*0840*/ 	.word	0x00000000
        /*0844*/ 	.short	0x0101
        /*0846*/ 	.byte	0x26
	.zero		1


	//   ....[119]....
        /*0848*/ 	.word	0x00005a60
        /*084c*/ 	.word	0x00000000
        /*0850*/ 	.word	0x000001b8
        /*0854*/ 	.short	0x010a
        /*0856*/ 	.byte	0xff
	.zero		1


	//   ....[120]....
        /*0858*/ 	.word	0x00005dc0
        /*085c*/ 	.word	0x000000ff
        /*0860*/ 	.word	0x000001d0
        /*0864*/ 	.short	0x010a
        /*0866*/ 	.byte	0x2b
	.zero		1


	//   ....[121]....
        /*0868*/ 	.word	0x00005e90
        /*086c*/ 	.word	0x000000ff
        /*0870*/ 	.word	0x00000000
        /*0874*/ 	.short	0x0101
        /*0876*/ 	.byte	0x04
	.zero		1


	//   ....[122]....
        /*0878*/ 	.word	0x000069a0
        /*087c*/ 	.word	0x000000ff
        /*0880*/ 	.word	0x000001b0
        /*0884*/ 	.short	0x010a
        /*0886*/ 	.byte	0x2b
	.zero		1


	//   ....[123]....
        /*0888*/ 	.word	0x000069c0
        /*088c*/ 	.word	0x00000016
        /*0890*/ 	.word	0x000001e0
        /*0894*/ 	.short	0x010a
        /*0896*/ 	.byte	0xff
	.zero		1


	//   ....[124]....
        /*0898*/ 	.word	0x00006b10
        /*089c*/ 	.word	0x000000ff
        /*08a0*/ 	.word	0x000001b0
        /*08a4*/ 	.short	0x010a
        /*08a6*/ 	.byte	0x2b
	.zero		1


	//   ....[125]....
        /*08a8*/ 	.word	0x00006c00
        /*08ac*/ 	.word	0x000000ff
        /*08b0*/ 	.word	0x00000000
        /*08b4*/ 	.short	0x0101
        /*08b6*/ 	.byte	0x04
	.zero		1


	//   ....[126]....
        /*08b8*/ 	.word	0x00006c60
        /*08bc*/ 	.word	0x00000016
        /*08c0*/ 	.word	0x000001e0
        /*08c4*/ 	.short	0x010a
        /*08c6*/ 	.byte	0xff
	.zero		1


	//   ....[127]....
        /*08c8*/ 	.word	0x000070f0
        /*08cc*/ 	.word	0x000000ff
        /*08d0*/ 	.word	0x00000000
        /*08d4*/ 	.short	0x0101
        /*08d6*/ 	.byte	0x04
	.zero		1


	//   ....[128]....
        /*08d8*/ 	.word	0x00007a20
        /*08dc*/ 	.word	0x00000000
        /*08e0*/ 	.word	0x000000d8
        /*08e4*/ 	.short	0x010a
        /*08e6*/ 	.byte	0xff
	.zero		1


	//   ....[129]....
        /*08e8*/ 	.word	0x00007a80
        /*08ec*/ 	.word	0x00000000
        /*08f0*/ 	.word	0x000000d8
        /*08f4*/ 	.short	0x010a
        /*08f6*/ 	.byte	0xff
	.zero		1


	//   ....[130]....
        /*08f8*/ 	.word	0x00007ae0
        /*08fc*/ 	.word	0x00000000
        /*0900*/ 	.word	0x000001d0
        /*0904*/ 	.short	0x010a
        /*0906*/ 	.byte	0xff
	.zero		1


	//   ....[131]....
        /*0908*/ 	.word	0x00007b40
        /*090c*/ 	.word	0x00000000
        /*0910*/ 	.word	0x00000000
        /*0914*/ 	.short	0x010a
        /*0916*/ 	.byte	0xff
	.zero		1


	//   ....[132]....
        /*0918*/ 	.word	0x00007ba0
        /*091c*/ 	.word	0x00000000
        /*0920*/ 	.word	0x00000000
        /*0924*/ 	.short	0x010a
        /*0926*/ 	.byte	0xff
	.zero		1


	//   ....[133]....
        /*0928*/ 	.word	0x00007c00
        /*092c*/ 	.word	0x00000000
        /*0930*/ 	.word	0x00000000
        /*0934*/ 	.short	0x010a
        /*0936*/ 	.byte	0xff
	.zero		1


	//   ....[134]....
        /*0938*/ 	.word	0x00007c60
        /*093c*/ 	.word	0x00000000
        /*0940*/ 	.word	0x00000000
        /*0944*/ 	.short	0x010a
        /*0946*/ 	.byte	0xff
	.zero		1


	//   ....[135]....
        /*0948*/ 	.word	0x00007cc0
        /*094c*/ 	.word	0x00000000
        /*0950*/ 	.word	0x00000000
        /*0954*/ 	.short	0x010a
        /*0956*/ 	.byte	0xff
	.zero		1


	//   ....[136]....
        /*0958*/ 	.word	0x00007d20
        /*095c*/ 	.word	0x00000000
        /*0960*/ 	.word	0x00000000
        /*0964*/ 	.short	0x010a
        /*0966*/ 	.byte	0xff
	.zero		1


	//   ....[137]....
        /*0968*/ 	.word	0x00007d80
        /*096c*/ 	.word	0x00000000
        /*0970*/ 	.word	0x00000000
        /*0974*/ 	.short	0x010a
        /*0976*/ 	.byte	0xff
	.zero		1


	//   ....[138]....
        /*0978*/ 	.word	0x00007de0
        /*097c*/ 	.word	0x00000000
        /*0980*/ 	.word	0x00000000
        /*0984*/ 	.short	0x010a
        /*0986*/ 	.byte	0xff
	.zero		1


	//   ....[139]....
        /*0988*/ 	.word	0x00007e40
        /*098c*/ 	.word	0x00000000
        /*0990*/ 	.word	0x00000000
        /*0994*/ 	.short	0x010a
        /*0996*/ 	.byte	0xff
	.zero		1


	//   ....[140]....
        /*0998*/ 	.word	0x00007ea0
        /*099c*/ 	.word	0x00000000
        /*09a0*/ 	.word	0x00000000
        /*09a4*/ 	.short	0x010a
        /*09a6*/ 	.byte	0xff
	.zero		1


	//   ....[141]....
        /*09a8*/ 	.word	0x00007f00
        /*09ac*/ 	.word	0x00000000
        /*09b0*/ 	.word	0x00000000
        /*09b4*/ 	.short	0x010a
        /*09b6*/ 	.byte	0xff
	.zero		1


	//   ....[142]....
        /*09b8*/ 	.word	0x00007f60
        /*09bc*/ 	.word	0x00000000
        /*09c0*/ 	.word	0x00000000
        /*09c4*/ 	.short	0x010a
        /*09c6*/ 	.byte	0xff
	.zero		1


	//   ....[143]....
        /*09c8*/ 	.word	0x00007fc0
        /*09cc*/ 	.word	0x00000000
        /*09d0*/ 	.word	0x00000000
        /*09d4*/ 	.short	0x010a
        /*09d6*/ 	.byte	0xff
	.zero		1


	//   ....[144]....
        /*09d8*/ 	.word	0x00008020
        /*09dc*/ 	.word	0x00000000
        /*09e0*/ 	.word	0x00000000
        /*09e4*/ 	.short	0x010a
        /*09e6*/ 	.byte	0xff
	.zero		1


	//   ....[145]....
        /*09e8*/ 	.word	0x00008080
        /*09ec*/ 	.word	0x00000000
        /*09f0*/ 	.word	0x00000000
        /*09f4*/ 	.short	0x010a
        /*09f6*/ 	.byte	0xff
	.zero		1


	//   ....[146]....
        /*09f8*/ 	.word	0x000080e0
        /*09fc*/ 	.word	0x00000000
        /*0a00*/ 	.word	0x00000000
        /*0a04*/ 	.short	0x010a
        /*0a06*/ 	.byte	0xff
	.zero		1


	//   ....[147]....
        /*0a08*/ 	.word	0x00008140
        /*0a0c*/ 	.word	0x00000000
        /*0a10*/ 	.word	0x00000000
        /*0a14*/ 	.short	0x010a
        /*0a16*/ 	.byte	0xff
	.zero		1


	//   ....[148]....
        /*0a18*/ 	.word	0x000081a0
        /*0a1c*/ 	.word	0x00000000
        /*0a20*/ 	.word	0x00000000
        /*0a24*/ 	.short	0x010a
        /*0a26*/ 	.byte	0xff
	.zero		1


	//   ....[149]....
        /*0a28*/ 	.word	0x00008200
        /*0a2c*/ 	.word	0x00000000
        /*0a30*/ 	.word	0x00000000
        /*0a34*/ 	.short	0x010a
        /*0a36*/ 	.byte	0xff
	.zero		1


	//   ....[150]....
        /*0a38*/ 	.word	0x00008260
        /*0a3c*/ 	.word	0x00000000
        /*0a40*/ 	.word	0x00000000
        /*0a44*/ 	.short	0x010a
        /*0a46*/ 	.byte	0xff
	.zero		1


	//   ....[151]....
        /*0a48*/ 	.word	0x000082c0
        /*0a4c*/ 	.word	0x00000000
        /*0a50*/ 	.word	0x00000000
        /*0a54*/ 	.short	0x010a
        /*0a56*/ 	.byte	0xff
	.zero		1


	//   ....[152]....
        /*0a58*/ 	.word	0x00008320
        /*0a5c*/ 	.word	0x00000000
        /*0a60*/ 	.word	0x00000000
        /*0a64*/ 	.short	0x010a
        /*0a66*/ 	.byte	0xff
	.zero		1


	//   ....[153]....
        /*0a68*/ 	.word	0x00008380
        /*0a6c*/ 	.word	0x00000000
        /*0a70*/ 	.word	0x00000000
        /*0a74*/ 	.short	0x010a
        /*0a76*/ 	.byte	0xff
	.zero		1


	//   ....[154]....
        /*0a78*/ 	.word	0x000083e0
        /*0a7c*/ 	.word	0x00000000
        /*0a80*/ 	.word	0x00000000
        /*0a84*/ 	.short	0x010a
        /*0a86*/ 	.byte	0xff
	.zero		1


	//   ....[155]....
        /*0a88*/ 	.word	0x00008440
        /*0a8c*/ 	.word	0x00000000
        /*0a90*/ 	.word	0x00000000
        /*0a94*/ 	.short	0x010a
        /*0a96*/ 	.byte	0xff
	.zero		1


	//   ....[156]....
        /*0a98*/ 	.word	0x000084a0
        /*0a9c*/ 	.word	0x00000000
        /*0aa0*/ 	.word	0x00000000
        /*0aa4*/ 	.short	0x010a
        /*0aa6*/ 	.byte	0xff
	.zero		1


	//   ....[157]....
        /*0aa8*/ 	.word	0x00008500
        /*0aac*/ 	.word	0x00000004
        /*0ab0*/ 	.word	0x000001d8
        /*0ab4*/ 	.short	0x010a
        /*0ab6*/ 	.byte	0xff
	.zero		1


	//   ....[158]....
        /*0ab8*/ 	.word	0x00008560
        /*0abc*/ 	.word	0x00000004
        /*0ac0*/ 	.word	0x000001d0
        /*0ac4*/ 	.short	0x010a
        /*0ac6*/ 	.byte	0xff
	.zero		1


	//   ....[159]....
        /*0ac8*/ 	.word	0x000085c0
        /*0acc*/ 	.word	0x00000000
        /*0ad0*/ 	.word	0x000001d0
        /*0ad4*/ 	.short	0x010a
        /*0ad6*/ 	.byte	0xff
	.zero		1


	//   ....[160]....
        /*0ad8*/ 	.word	0x00008620
        /*0adc*/ 	.word	0x00000004
        /*0ae0*/ 	.word	0x000001f0
        /*0ae4*/ 	.short	0x010a
        /*0ae6*/ 	.byte	0xff
	.zero		1


	//   ....[161]....
        /*0ae8*/ 	.word	0x00008680
        /*0aec*/ 	.word	0x00000000
        /*0af0*/ 	.word	0x00000000
        /*0af4*/ 	.short	0x010a
        /*0af6*/ 	.byte	0xff
	.zero		1


	//   ....[162]....
        /*0af8*/ 	.word	0x000086e0
        /*0afc*/ 	.word	0x00000000
        /*0b00*/ 	.word	0x00000000
        /*0b04*/ 	.short	0x010a
        /*0b06*/ 	.byte	0xff
	.zero		1


	//   ....[163]....
        /*0b08*/ 	.word	0x00008740
        /*0b0c*/ 	.word	0x00000000
        /*0b10*/ 	.word	0x00000000
        /*0b14*/ 	.short	0x010a
        /*0b16*/ 	.byte	0xff
	.zero		1


	//   ....[164]....
        /*0b18*/ 	.word	0x000087a0
        /*0b1c*/ 	.word	0x00000000
        /*0b20*/ 	.word	0x000001d0
        /*0b24*/ 	.short	0x010a
        /*0b26*/ 	.byte	0xff
	.zero		1


	//   ....[165]....
        /*0b28*/ 	.word	0x00008800
        /*0b2c*/ 	.word	0x00000000
        /*0b30*/ 	.word	0x000001c8
        /*0b34*/ 	.short	0x010a
        /*0b36*/ 	.byte	0xff
	.zero		1


	//   ....[166]....
        /*0b38*/ 	.word	0x00008860
        /*0b3c*/ 	.word	0x00000000
        /*0b40*/ 	.word	0x000001b8
        /*0b44*/ 	.short	0x010a
        /*0b46*/ 	.byte	0xff
	.zero		1


	//   ....[167]....
        /*0b48*/ 	.word	0x000088c0
        /*0b4c*/ 	.word	0x00000000
        /*0b50*/ 	.word	0x000001d0
        /*0b54*/ 	.short	0x010a
        /*0b56*/ 	.byte	0xff
	.zero		1


	//   ....[168]....
        /*0b58*/ 	.word	0x00008920
        /*0b5c*/ 	.word	0x00000003
        /*0b60*/ 	.word	0x000001b0
        /*0b64*/ 	.short	0x010a
        /*0b66*/ 	.byte	0xff
	.zero		1


	//   ....[169]....
        /*0b68*/ 	.word	0x00008970
        /*0b6c*/ 	.word	0x00000016
        /*0b70*/ 	.word	0x000001e0
        /*0b74*/ 	.short	0x010a
        /*0b76*/ 	.byte	0xff
	.zero		1


	//----- nvinfo : EIATTR_NUM_MBARRIERS
	.align		4
.L_47:
        /*0b78*/ 	.byte	0x03, 0x38
        /*0b7a*/ 	.short	0x0040


	//----- nvinfo : EIATTR_EXIT_INSTR_OFFSETS
	.align		4
        /*0b7c*/ 	.byte	0x04, 0x1c
        /*0b7e*/ 	.short	(.L_49 - .L_48)


	//   ....[0]....
.L_48:
        /*0b80*/ 	.word	0x00003c80


	//   ....[1]....
        /*0b84*/ 	.word	0x00003f30


	//   ....[2]....
        /*0b88*/ 	.word	0x00003f90


	//   ....[3]....
        /*0b8c*/ 	.word	0x00004ce0


	//   ....[4]....
        /*0b90*/ 	.word	0x00005a90


	//   ....[5]....
        /*0b94*/ 	.word	0x00005ad0


	//   ....[6]....
        /*0b98*/ 	.word	0x00007a00


	//----- nvinfo : EIATTR_MAX_THREADS
	.align		4
.L_49:
        /*0b9c*/ 	.byte	0x04, 0x05
        /*0b9e*/ 	.short	(.L_51 - .L_50)
.L_50:
        /*0ba0*/ 	.word	0x00000100
        /*0ba4*/ 	.word	0x00000001
        /*0ba8*/ 	.word	0x00000001


	//----- nvinfo : EIATTR_CRS_STACK_SIZE
	.align		4
.L_51:
        /*0bac*/ 	.byte	0x04, 0x1e
        /*0bae*/ 	.short	(.L_53 - .L_52)
.L_52:
        /*0bb0*/ 	.word	0x00000000


	//----- nvinfo : EIATTR_CBANK_PARAM_SIZE
	.align		4
.L_53:
        /*0bb4*/ 	.byte	0x03, 0x19
        /*0bb6*/ 	.short	0x0900


	//----- nvinfo : EIATTR_PARAM_CBANK
	.align		4
        /*0bb8*/ 	.byte	0x04, 0x0a
        /*0bba*/ 	.short	(.L_55 - .L_54)
	.align		4
.L_54:
        /*0bbc*/ 	.word	index@(.nv.constant0._ZN7cutlass13device_kernelINS_4conv6kernel13ConvUniversalINS1_16ConvProblemShapeILNS1_8OperatorE0ELi3EEENS1_10collective14CollectiveConvINS1_47MainloopSm100TmaUmmaWarpSpecializedImplicitGemmILS5_0ELi27ELi3ELi1ELi2EN4cute5tupleIJNSA_1CILi1EEESD_SD_EEEEENSB_IJNSC_ILi64EEESG_NSB_IJSG_EEEEEENS_12float_e4m3_tESJ_NSA_8TiledMMAINSA_8MMA_AtomIJNSA_10MMA_TraitsINSA_19SM100_MMA_F8F6F4_SSEJSJ_SJ_fSG_SG_NSA_17integral_constantINSA_4UMMA5MajorELSQ_0EEESR_NSO_INSP_7ScaleInELSS_0EEEST_EEEEEENSA_6LayoutISE_NSB_IJNSC_ILi0EEESX_SX_EEEEENSB_IJNSA_10UnderscoreES10_S10_EEEEENS7_6detail27Sm100ImplicitGemmTileTraitsINSA_20SM90_TMA_LOAD_IM2COLENSA_14ComposedLayoutINSA_7SwizzleILi2ELi4ELi3EEENSA_18smem_ptr_flag_bitsILi8EEENSW_INSB_IJNSC_ILi8EEESG_EEENSB_IJSG_SD_EEEEEEEvEENS14_INSA_13SM90_TMA_LOADES1F_vEEEENS_8epilogue10collective18CollectiveEpilogueINS1K_23Sm100TmaWarpSpecializedILi1ELi1ELi32ELb0ELb0EEEJSI_NSB_IJNSW_ISG_SD_EES1P_EEESJ_NSB_IJNSB_IJllllEEESD_SX_EEESJ_S1S_NS1K_6fusion15FusionCallbacksIS1O_NS1T_17LinearCombinationISJ_fSJ_fLNS_15FloatRoundStyleE2EEESI_S1Q_JEEENSA_5SM1004TMEM4LOAD26SM100_TMEM_LOAD_16dp32b32xES15_S1F_NSA_39AutoVectorizingCopyWithAssumedAlignmentILi128EEENSA_21SM90_TMA_STORE_IM2COLES1F_S24_S24_EEEvvEEEEvNT_6ParamsE)
        /*0bc0*/ 	.short	0x0380
        /*0bc2*/ 	.short	0x0900


	//----- nvinfo : EIATTR_SW_WAR
	.align		4
.L_55:
        /*0bc4*/ 	.byte	0x04, 0x36
        /*0bc6*/ 	.short	(.L_57 - .L_56)
.L_56:
        /*0bc8*/ 	.word	0x00000008
.L_57:


//--------------------- .nv.callgraph             --------------------------
	.section	.nv.callgraph,"",@"SHT_CUDA_CALLGRAPH"
	.align	4
	.sectionentsize	8
	.align		4
        /*0000*/ 	.word	0x00000000
	.align		4
        /*0004*/ 	.word	0xffffffff
	.align		4
        /*0008*/ 	.word	index@(_ZN7cutlass13device_kernelINS_4conv6kernel13ConvUniversalINS1_16ConvProblemShapeILNS1_8OperatorE0ELi3EEENS1_10collective14CollectiveConvINS1_47MainloopSm100TmaUmmaWarpSpecializedImplicitGemmILS5_0ELi27ELi3ELi1ELi2EN4cute5tupleIJNSA_1CILi1EEESD_SD_EEEEENSB_IJNSC_ILi64EEESG_NSB_IJSG_EEEEEENS_12float_e4m3_tESJ_NSA_8TiledMMAINSA_8MMA_AtomIJNSA_10MMA_TraitsINSA_19SM100_MMA_F8F6F4_SSEJSJ_SJ_fSG_SG_NSA_17integral_constantINSA_4UMMA5MajorELSQ_0EEESR_NSO_INSP_7ScaleInELSS_0EEEST_EEEEEENSA_6LayoutISE_NSB_IJNSC_ILi0EEESX_SX_EEEEENSB_IJNSA_10UnderscoreES10_S10_EEEEENS7_6detail27Sm100ImplicitGemmTileTraitsINSA_20SM90_TMA_LOAD_IM2COLENSA_14ComposedLayoutINSA_7SwizzleILi2ELi4ELi3EEENSA_18smem_ptr_flag_bitsILi8EEENSW_INSB_IJNSC_ILi8EEESG_EEENSB_IJSG_SD_EEEEEEEvEENS14_INSA_13SM90_TMA_LOADES1F_vEEEENS_8epilogue10collective18CollectiveEpilogueINS1K_23Sm100TmaWarpSpecializedILi1ELi1ELi32ELb0ELb0EEEJSI_NSB_IJNSW_ISG_SD_EES1P_EEESJ_NSB_IJNSB_IJllllEEESD_SX_EEESJ_S1S_NS1K_6fusion15FusionCallbacksIS1O_NS1T_17LinearCombinationISJ_fSJ_fLNS_15FloatRoundStyleE2EEESI_S1Q_JEEENSA_5SM1004TMEM4LOAD26SM100_TMEM_LOAD_16dp32b32xES15_S1F_NSA_39AutoVectorizingCopyWithAssumedAlignmentILi128EEENSA_21SM90_TMA_STORE_IM2COLES1F_S24_S24_EEEvvEEEEvNT_6ParamsE)
	.align		4
        /*000c*/ 	.word	index@(__assertfail)
	.align		4
        /*0010*/ 	.word	0x00000000
	.align		4
        /*0014*/ 	.word	0xfffffffe
	.align		4
        /*0018*/ 	.word	0x00000000
	.align		4
        /*001c*/ 	.word	0xfffffffd
	.align		4
        /*0020*/ 	.word	0x00000000
	.align		4
        /*0024*/ 	.word	0xfffffffc


//--------------------- .nv.constant4             --------------------------
	.section	.nv.constant4,"a",@progbits
	.align	8
	.align		8
.nv.constant4:
        /*0000*/ 	.dword	__assertfail
	.align		8
        /*0008*/ 	.dword	__unnamed_1
	.align		8
        /*0010*/ 	.dword	__unnamed_2
	.align		8
        /*0018*/ 	.dword	_ZN39_INTERNAL_f7c3cd5e_4_k_cu_f37276c9_31294cuda3std3__45__cpo5beginE
	.align		8
        /*0020*/ 	.dword	_ZN39_INTERNAL_f7c3cd5e_4_k_cu_f37276c9_31294cuda3std3__45__cpo3endE
	.align		8
        /*0028*/ 	.dword	_ZN39_INTERNAL_f7c3cd5e_4_k_cu_f37276c9_31294cuda3std3__45__cpo6cbeginE
	.align		8
        /*0030*/ 	.dword	_ZN39_INTERNAL_f7c3cd5e_4_k_cu_f37276c9_31294cuda3std3__45__cpo4cendE
	.align		8
        /*0038*/ 	.dword	_ZN39_INTERNAL_f7c3cd5e_4_k_cu_f37276c9_31294cuda3std3__441_GLOBAL__N__f7c3cd5e_4_k_cu_f37276c9_31296ignoreE
	.align		8
        /*0040*/ 	.dword	_ZN39_INTERNAL_f7c3cd5e_4_k_cu_f37276c9_31294cuda3std3__419piecewise_constructE
	.align		8
        /*0048*/ 	.dword	_ZN39_INTERNAL_f7c3cd5e_4_k_cu_f37276c9_31294cuda3std3__48in_placeE
	.align		8
        /*0050*/ 	.dword	_ZN39_INTERNAL_f7c3cd5e_4_k_cu_f37276c9_31294cuda3std6ranges3__45__cpo4swapE
	.align		8
        /*0058*/ 	.dword	_ZN39_INTERNAL_f7c3cd5e_4_k_cu_f37276c9_31294cuda3std6ranges3__45__cpo9iter_moveE
	.align		8
        /*0060*/ 	.dword	_ZN39_INTERNAL_f7c3cd5e_4_k_cu_f37276c9_31294cute7productE
	.align		8
        /*0068*/ 	.dword	_ZN39_INTERNAL_f7c3cd5e_4_k_cu_f37276c9_31294cute1_E
	.align		8
        /*0070*/ 	.dword	$str$27
	.align		8
        /*0078*/ 	.dword	$str$28
	.align		8
        /*0080*/ 	.dword	$str$29
	.align		8
        /*0088*/ 	.dword	$str$30


//--------------------- .text._ZN7cutlass13device_kernelINS_4conv6kernel13ConvUniversalINS1_16ConvProblemShapeILNS1_8OperatorE0ELi3EEENS1_10collective14CollectiveConvINS1_47MainloopSm100TmaUmmaWarpSpecializedImplicitGemmILS5_0ELi27ELi3ELi1ELi2EN4cute5tupleIJNSA_1CILi1EEESD_SD_EEEEENSB_IJNSC_ILi64EEESG_NSB_IJSG_EEEEEENS_12float_e4m3_tESJ_NSA_8TiledMMAINSA_8MMA_AtomIJNSA_10MMA_TraitsINSA_19SM100_MMA_F8F6F4_SSEJSJ_SJ_fSG_SG_NSA_17integral_constantINSA_4UMMA5MajorELSQ_0EEESR_NSO_INSP_7ScaleInELSS_0EEEST_EEEEEENSA_6LayoutISE_NSB_IJNSC_ILi0EEESX_SX_EEEEENSB_IJNSA_10UnderscoreES10_S10_EEEEENS7_6detail27Sm100ImplicitGemmTileTraitsINSA_20SM90_TMA_LOAD_IM2COLENSA_14ComposedLayoutINSA_7SwizzleILi2ELi4ELi3EEENSA_18smem_ptr_flag_bitsILi8EEENSW_INSB_IJNSC_ILi8EEESG_EEENSB_IJSG_SD_EEEEEEEvEENS14_INSA_13SM90_TMA_LOADES1F_vEEEENS_8epilogue10collective18CollectiveEpilogueINS1K_23Sm100TmaWarpSpecializedILi1ELi1ELi32ELb0ELb0EEEJSI_NSB_IJNSW_ISG_SD_EES1P_EEESJ_NSB_IJNSB_IJllllEEESD_SX_EEESJ_S1S_NS1K_6fusion15FusionCallbacksIS1O_NS1T_17LinearCombinationISJ_fSJ_fLNS_15FloatRoundStyleE2EEESI_S1Q_JEEENSA_5SM1004TMEM4LOAD26SM100_TMEM_LOAD_16dp32b32xES15_S1F_NSA_39AutoVectorizingCopyWithAssumedAlignmentILi128EEENSA_21SM90_TMA_STORE_IM2COLES1F_S24_S24_EEEvvEEEEvNT_6ParamsE --------------------------
	.section	.text._ZN7cutlass13device_kernelINS_4conv6kernel13ConvUniversalINS1_16ConvProblemShapeILNS1_8OperatorE0ELi3EEENS1_10collective14CollectiveConvINS1_47MainloopSm100TmaUmmaWarpSpecializedImplicitGemmILS5_0ELi27ELi3ELi1ELi2EN4cute5tupleIJNSA_1CILi1EEESD_SD_EEEEENSB_IJNSC_ILi64EEESG_NSB_IJSG_EEEEEENS_12float_e4m3_tESJ_NSA_8TiledMMAINSA_8MMA_AtomIJNSA_10MMA_TraitsINSA_19SM100_MMA_F8F6F4_SSEJSJ_SJ_fSG_SG_NSA_17integral_constantINSA_4UMMA5MajorELSQ_0EEESR_NSO_INSP_7ScaleInELSS_0EEEST_EEEEEENSA_6LayoutISE_NSB_IJNSC_ILi0EEESX_SX_EEEEENSB_IJNSA_10UnderscoreES10_S10_EEEEENS7_6detail27Sm100ImplicitGemmTileTraitsINSA_20SM90_TMA_LOAD_IM2COLENSA_14ComposedLayoutINSA_7SwizzleILi2ELi4ELi3EEENSA_18smem_ptr_flag_bitsILi8EEENSW_INSB_IJNSC_ILi8EEESG_EEENSB_IJSG_SD_EEEEEEEvEENS14_INSA_13SM90_TMA_LOADES1F_vEEEENS_8epilogue10collective18CollectiveEpilogueINS1K_23Sm100TmaWarpSpecializedILi1ELi1ELi32ELb0ELb0EEEJSI_NSB_IJNSW_ISG_SD_EES1P_EEESJ_NSB_IJNSB_IJllllEEESD_SX_EEESJ_S1S_NS1K_6fusion15FusionCallbacksIS1O_NS1T_17LinearCombinationISJ_fSJ_fLNS_15FloatRoundStyleE2EEESI_S1Q_JEEENSA_5SM1004TMEM4LOAD26SM100_TMEM_LOAD_16dp32b32xES15_S1F_NSA_39AutoVectorizingCopyWithAssumedAlignmentILi128EEENSA_21SM90_TMA_STORE_IM2COLES1F_S24_S24_EEEvvEEEEvNT_6ParamsE,"ax",@progbits
	.align	128
.text._ZN7cutlass13device_kernelINS_4conv6kernel13ConvUniversalINS1_16ConvProblemShapeILNS1_8OperatorE0ELi3EEENS1_10collective14CollectiveConvINS1_47MainloopSm100TmaUmmaWarpSpecializedImplicitGemmILS5_0ELi27ELi3ELi1ELi2EN4cute5tupleIJNSA_1CILi1EEESD_SD_EEEEENSB_IJNSC_ILi64EEESG_NSB_IJSG_EEEEEENS_12float_e4m3_tESJ_NSA_8TiledMMAINSA_8MMA_AtomIJNSA_10MMA_TraitsINSA_19SM100_MMA_F8F6F4_SSEJSJ_SJ_fSG_SG_NSA_17integral_constantINSA_4UMMA5MajorELSQ_0EEESR_NSO_INSP_7ScaleInELSS_0EEEST_EEEEEENSA_6LayoutISE_NSB_IJNSC_ILi0EEESX_SX_EEEEENSB_IJNSA_10UnderscoreES10_S10_EEEEENS7_6detail27Sm100ImplicitGemmTileTraitsINSA_20SM90_TMA_LOAD_IM2COLENSA_14ComposedLayoutINSA_7SwizzleILi2ELi4ELi3EEENSA_18smem_ptr_flag_bitsILi8EEENSW_INSB_IJNSC_ILi8EEESG_EEENSB_IJSG_SD_EEEEEEEvEENS14_INSA_13SM90_TMA_LOADES1F_vEEEENS_8epilogue10collective18CollectiveEpilogueINS1K_23Sm100TmaWarpSpecializedILi1ELi1ELi32ELb0ELb0EEEJSI_NSB_IJNSW_ISG_SD_EES1P_EEESJ_NSB_IJNSB_IJllllEEESD_SX_EEESJ_S1S_NS1K_6fusion15FusionCallbacksIS1O_NS1T_17LinearCombinationISJ_fSJ_fLNS_15FloatRoundStyleE2EEESI_S1Q_JEEENSA_5SM1004TMEM4LOAD26SM100_TMEM_LOAD_16dp32b32xES15_S1F_NSA_39AutoVectorizingCopyWithAssumedAlignmentILi128EEENSA_21SM90_TMA_STORE_IM2COLES1F_S24_S24_EEEvvEEEEvNT_6ParamsE:
        .type           _ZN7cutlass13device_kernelINS_4conv6kernel13ConvUniversalINS1_16ConvProblemShapeILNS1_8OperatorE0ELi3EEENS1_10collective14CollectiveConvINS1_47MainloopSm100TmaUmmaWarpSpecializedImplicitGemmILS5_0ELi27ELi3ELi1ELi2EN4cute5tupleIJNSA_1CILi1EEESD_SD_EEEEENSB_IJNSC_ILi64EEESG_NSB_IJSG_EEEEEENS_12float_e4m3_tESJ_NSA_8TiledMMAINSA_8MMA_AtomIJNSA_10MMA_TraitsINSA_19SM100_MMA_F8F6F4_SSEJSJ_SJ_fSG_SG_NSA_17integral_constantINSA_4UMMA5MajorELSQ_0EEESR_NSO_INSP_7ScaleInELSS_0EEEST_EEEEEENSA_6LayoutISE_NSB_IJNSC_ILi0EEESX_SX_EEEEENSB_IJNSA_10UnderscoreES10_S10_EEEEENS7_6detail27Sm100ImplicitGemmTileTraitsINSA_20SM90_TMA_LOAD_IM2COLENSA_14ComposedLayoutINSA_7SwizzleILi2ELi4ELi3EEENSA_18smem_ptr_flag_bitsILi8EEENSW_INSB_IJNSC_ILi8EEESG_EEENSB_IJSG_SD_EEEEEEEvEENS14_INSA_13SM90_TMA_LOADES1F_vEEEENS_8epilogue10collective18CollectiveEpilogueINS1K_23Sm100TmaWarpSpecializedILi1ELi1ELi32ELb0ELb0EEEJSI_NSB_IJNSW_ISG_SD_EES1P_EEESJ_NSB_IJNSB_IJllllEEESD_SX_EEESJ_S1S_NS1K_6fusion15FusionCallbacksIS1O_NS1T_17LinearCombinationISJ_fSJ_fLNS_15FloatRoundStyleE2EEESI_S1Q_JEEENSA_5SM1004TMEM4LOAD26SM100_TMEM_LOAD_16dp32b32xES15_S1F_NSA_39AutoVectorizingCopyWithAssumedAlignmentILi128EEENSA_21SM90_TMA_STORE_IM2COLES1F_S24_S24_EEEvvEEEEvNT_6ParamsE,@function
        .size           _ZN7cutlass13device_kernelINS_4conv6kernel13ConvUniversalINS1_16ConvProblemShapeILNS1_8OperatorE0ELi3EEENS1_10collective14CollectiveConvINS1_47MainloopSm100TmaUmmaWarpSpecializedImplicitGemmILS5_0ELi27ELi3ELi1ELi2EN4cute5tupleIJNSA_1CILi1EEESD_SD_EEEEENSB_IJNSC_ILi64EEESG_NSB_IJSG_EEEEEENS_12float_e4m3_tESJ_NSA_8TiledMMAINSA_8MMA_AtomIJNSA_10MMA_TraitsINSA_19SM100_MMA_F8F6F4_SSEJSJ_SJ_fSG_SG_NSA_17integral_constantINSA_4UMMA5MajorELSQ_0EEESR_NSO_INSP_7ScaleInELSS_0EEEST_EEEEEENSA_6LayoutISE_NSB_IJNSC_ILi0EEESX_SX_EEEEENSB_IJNSA_10UnderscoreES10_S10_EEEEENS7_6detail27Sm100ImplicitGemmTileTraitsINSA_20SM90_TMA_LOAD_IM2COLENSA_14ComposedLayoutINSA_7SwizzleILi2ELi4ELi3EEENSA_18smem_ptr_flag_bitsILi8EEENSW_INSB_IJNSC_ILi8EEESG_EEENSB_IJSG_SD_EEEEEEEvEENS14_INSA_13SM90_TMA_LOADES1F_vEEEENS_8epilogue10collective18CollectiveEpilogueINS1K_23Sm100TmaWarpSpecializedILi1ELi1ELi32ELb0ELb0EEEJSI_NSB_IJNSW_ISG_SD_EES1P_EEESJ_NSB_IJNSB_IJllllEEESD_SX_EEESJ_S1S_NS1K_6fusion15FusionCallbacksIS1O_NS1T_17LinearCombinationISJ_fSJ_fLNS_15FloatRoundStyleE2EEESI_S1Q_JEEENSA_5SM1004TMEM4LOAD26SM100_TMEM_LOAD_16dp32b32xES15_S1F_NSA_39AutoVectorizingCopyWithAssumedAlignmentILi128EEENSA_21SM90_TMA_STORE_IM2COLES1F_S24_S24_EEEvvEEEEvNT_6ParamsE,(.L_x_188 - _ZN7cutlass13device_kernelINS_4conv6kernel13ConvUniversalINS1_16ConvProblemShapeILNS1_8OperatorE0ELi3EEENS1_10collective14CollectiveConvINS1_47MainloopSm100TmaUmmaWarpSpecializedImplicitGemmILS5_0ELi27ELi3ELi1ELi2EN4cute5tupleIJNSA_1CILi1EEESD_SD_EEEEENSB_IJNSC_ILi64EEESG_NSB_IJSG_EEEEEENS_12float_e4m3_tESJ_NSA_8TiledMMAINSA_8MMA_AtomIJNSA_10MMA_TraitsINSA_19SM100_MMA_F8F6F4_SSEJSJ_SJ_fSG_SG_NSA_17integral_constantINSA_4UMMA5MajorELSQ_0EEESR_NSO_INSP_7ScaleInELSS_0EEEST_EEEEEENSA_6LayoutISE_NSB_IJNSC_ILi0EEESX_SX_EEEEENSB_IJNSA_10UnderscoreES10_S10_EEEEENS7_6detail27Sm100ImplicitGemmTileTraitsINSA_20SM90_TMA_LOAD_IM2COLENSA_14ComposedLayoutINSA_7SwizzleILi2ELi4ELi3EEENSA_18smem_ptr_flag_bitsILi8EEENSW_INSB_IJNSC_ILi8EEESG_EEENSB_IJSG_SD_EEEEEEEvEENS14_INSA_13SM90_TMA_LOADES1F_vEEEENS_8epilogue10collective18CollectiveEpilogueINS1K_23Sm100TmaWarpSpecializedILi1ELi1ELi32ELb0ELb0EEEJSI_NSB_IJNSW_ISG_SD_EES1P_EEESJ_NSB_IJNSB_IJllllEEESD_SX_EEESJ_S1S_NS1K_6fusion15FusionCallbacksIS1O_NS1T_17LinearCombinationISJ_fSJ_fLNS_15FloatRoundStyleE2EEESI_S1Q_JEEENSA_5SM1004TMEM4LOAD26SM100_TMEM_LOAD_16dp32b32xES15_S1F_NSA_39AutoVectorizingCopyWithAssumedAlignmentILi128EEENSA_21SM90_TMA_STORE_IM2COLES1F_S24_S24_EEEvvEEEEvNT_6ParamsE)
        .other          _ZN7cutlass13device_kernelINS_4conv6kernel13ConvUniversalINS1_16ConvProblemShapeILNS1_8OperatorE0ELi3EEENS1_10collective14CollectiveConvINS1_47MainloopSm100TmaUmmaWarpSpecializedImplicitGemmILS5_0ELi27ELi3ELi1ELi2EN4cute5tupleIJNSA_1CILi1EEESD_SD_EEEEENSB_IJNSC_ILi64EEESG_NSB_IJSG_EEEEEENS_12float_e4m3_tESJ_NSA_8TiledMMAINSA_8MMA_AtomIJNSA_10MMA_TraitsINSA_19SM100_MMA_F8F6F4_SSEJSJ_SJ_fSG_SG_NSA_17integral_constantINSA_4UMMA5MajorELSQ_0EEESR_NSO_INSP_7ScaleInELSS_0EEEST_EEEEEENSA_6LayoutISE_NSB_IJNSC_ILi0EEESX_SX_EEEEENSB_IJNSA_10UnderscoreES10_S10_EEEEENS7_6detail27Sm100ImplicitGemmTileTraitsINSA_20SM90_TMA_LOAD_IM2COLENSA_14ComposedLayoutINSA_7SwizzleILi2ELi4ELi3EEENSA_18smem_ptr_flag_bitsILi8EEENSW_INSB_IJNSC_ILi8EEESG_EEENSB_IJSG_SD_EEEEEEEvEENS14_INSA_13SM90_TMA_LOADES1F_vEEEENS_8epilogue10collective18CollectiveEpilogueINS1K_23Sm100TmaWarpSpecializedILi1ELi1ELi32ELb0ELb0EEEJSI_NSB_IJNSW_ISG_SD_EES1P_EEESJ_NSB_IJNSB_IJllllEEESD_SX_EEESJ_S1S_NS1K_6fusion15FusionCallbacksIS1O_NS1T_17LinearCombinationISJ_fSJ_fLNS_15FloatRoundStyleE2EEESI_S1Q_JEEENSA_5SM1004TMEM4LOAD26SM100_TMEM_LOAD_16dp32b32xES15_S1F_NSA_39AutoVectorizingCopyWithAssumedAlignmentILi128EEENSA_21SM90_TMA_STORE_IM2COLES1F_S24_S24_EEEvvEEEEvNT_6ParamsE,@"STO_CUDA_ENTRY STV_DEFAULT"
_ZN7cutlass13device_kernelINS_4conv6kernel13ConvUniversalINS1_16ConvProblemShapeILNS1_8OperatorE0ELi3EEENS1_10collective14CollectiveConvINS1_47MainloopSm100TmaUmmaWarpSpecializedImplicitGemmILS5_0ELi27ELi3ELi1ELi2EN4cute5tupleIJNSA_1CILi1EEESD_SD_EEEEENSB_IJNSC_ILi64EEESG_NSB_IJSG_EEEEEENS_12float_e4m3_tESJ_NSA_8TiledMMAINSA_8MMA_AtomIJNSA_10MMA_TraitsINSA_19SM100_MMA_F8F6F4_SSEJSJ_SJ_fSG_SG_NSA_17integral_constantINSA_4UMMA5MajorELSQ_0EEESR_NSO_INSP_7ScaleInELSS_0EEEST_EEEEEENSA_6LayoutISE_NSB_IJNSC_ILi0EEESX_SX_EEEEENSB_IJNSA_10UnderscoreES10_S10_EEEEENS7_6detail27Sm100ImplicitGemmTileTraitsINSA_20SM90_TMA_LOAD_IM2COLENSA_14ComposedLayoutINSA_7SwizzleILi2ELi4ELi3EEENSA_18smem_ptr_flag_bitsILi8EEENSW_INSB_IJNSC_ILi8EEESG_EEENSB_IJSG_SD_EEEEEEEvEENS14_INSA_13SM90_TMA_LOADES1F_vEEEENS_8epilogue10collective18CollectiveEpilogueINS1K_23Sm100TmaWarpSpecializedILi1ELi1ELi32ELb0ELb0EEEJSI_NSB_IJNSW_ISG_SD_EES1P_EEESJ_NSB_IJNSB_IJllllEEESD_SX_EEESJ_S1S_NS1K_6fusion15FusionCallbacksIS1O_NS1T_17LinearCombinationISJ_fSJ_fLNS_15FloatRoundStyleE2EEESI_S1Q_JEEENSA_5SM1004TMEM4LOAD26SM100_TMEM_LOAD_16dp32b32xES15_S1F_NSA_39AutoVectorizingCopyWithAssumedAlignmentILi128EEENSA_21SM90_TMA_STORE_IM2COLES1F_S24_S24_EEEvvEEEEvNT_6ParamsE:
[----:B------:R-:W1:Y:S01]  /*0000*/  LDC R1, c[0x0][0x37c] ;  /* 0x0000df00ff017b82 */ /* 0x000e620000000800 */
[----:B------:R-:W2:Y:S07]  /*0010*/  S2R R70, SR_TID.X ;  /* 0x0000000000467919 */ /* 0x000eae0000002100 */
[----:B------:R-:W3:Y:S01]  /*0020*/  LDC.64 R2, c[0x0][0x990] ;  /* 0x00026400ff027b82 */ /* 0x000ee20000000a00 */
[----:B------:R-:W-:Y:S01]  /*0030*/  ELECT P2, URZ, PT ;  /* 0x0000000000ff782f */ /* 0x000fe20003840000 */
[----:B-1----:R-:W-:Y:S01]  /*0040*/  VIADD R1, R1, 0xfffffff8 ;  /* 0xfffffff801017836 */ /* 0x002fe20000000000 */
[----:B------:R-:W-:-:S02]  /*0050*/  PRMT R76, RZ, 0x7610, R76 ;  /* 0x00007610ff4c7816 */ /* 0x000fc4000000004c */
[----:B---3--:R-:W-:-:S04]  /*0060*/  ISETP.NE.U32.AND P0, PT, R2, RZ, PT ;  /* 0x000000ff0200720c */ /* 0x008fc80003f05070 */
[----:B------:R-:W-:Y:S02]  /*0070*/  ISETP.NE.AND.EX P0, PT, R3, RZ, PT, P0 ;  /* 0x000000ff0300720c */ /* 0x000fe40003f05300 */
[----:B--2---:R-:W-:-:S05]  /*0080*/  SHF.R.U32.HI R77, RZ, 0x5, R70 ;  /* 0x00000005ff4d7819 */ /* 0x004fca0000011646 */
[----:B------:R-:W1:Y:S02]  /*0090*/  SHFL.IDX PT, R0, R77, RZ, 0x1f ;  /* 0x00001fff4d007589 */ /* 0x000e6400000e0000 */
[----:B-1----:R-:W-:-:S04]  /*00a0*/  R2UR UR15, R0 ;  /* 0x00000000000f72ca */ /* 0x002fc800000e0000 */
[----:B------:R-:W-:Y:S05]  /*00b0*/  @P0 BRA `(.L_x_0) ;  /* 0x0000000000300947 */ /* 0x000fea0003800000 */
[----:B------:R-:W1:Y:S02]  /*00c0*/  LDCU.64 UR4, c[0x0][0x988] ;  /* 0x00013100ff0477ac */ /* 0x000e640008000a00 */
[----:B-1----:R-:W-:-:S04]  /*00d0*/  UISETP.NE.U32.AND UP0, UPT, UR4, URZ, UPT ;  /* 0x000000ff0400728c */ /* 0x002fc8000bf05070 */
[----:B------:R-:W-:-:S09]  /*00e0*/  UISETP.NE.AND.EX UP0, UPT, UR5, URZ, UPT, UP0 ;  /* 0x000000ff0500728c */ /* 0x000fd2000bf05300 */
[----:B------:R-:W-:Y:S05]  /*00f0*/  BRA.U !UP0, `(.L_x_1) ;  /* 0x0000000108147547 */ /* 0x000fea000b800000 */
[----:B------:R-:W1:Y:S01]  /*0100*/  LDC.64 R4, c[0x0][0x988] ;  /* 0x00026200ff047b82 */ /* 0x000e620000000a00 */
[----:B------:R-:W1:Y:S02]  /*0110*/  LDCU.64 UR4, c[0x0][0x358] ;  /* 0x00006b00ff0477ac */ /* 0x000e640008000a00 */
[----:B-1----:R1:W5:Y:S01]  /*0120*/  LDG.E R39, desc[UR4][R4.64] ;  /* 0x0000000404277981 */ /* 0x002362000c1e1900 */
[----:B------:R-:W-:Y:S01]  /*0130*/  HFMA2 R76, -RZ, RZ, 0, 5.9604644775390625e-08 ;  /* 0x00000001ff4c7431 */ /* 0x000fe200000001ff */
[----:B------:R-:W-:Y:S05]  /*0140*/  BRA `(.L_x_0) ;  /* 0x00000000000c7947 */ /* 0x000fea0003800000 */
.L_x_1:
[----:B------:R-:W1:Y:S01]  /*0150*/  LDCU UR4, c[0x0][0x980] ;  /* 0x00013000ff0477ac */ /* 0x000e620008000800 */
[----:B------:R-:W-:Y:S01]  /*0160*/  HFMA2 R76, -RZ, RZ, 0, 5.9604644775390625e-08 ;  /* 0x00000001ff4c7431 */ /* 0x000fe200000001ff */
[----:B-1----:R-:W-:-:S07]  /*0170*/  MOV R39, UR4 ;  /* 0x0000000400277c02 */ /* 0x002fce0008000f00 */
.L_x_0:
[----:B------:R-:W2:Y:S02]  /*0180*/  LDCU.64 UR4, c[0x0][0x9b0] ;  /* 0x00013600ff0477ac */ /* 0x000ea40008000a00 */
[----:B--2---:R-:W-:-:S04]  /*0190*/  UISETP.NE.U32.AND UP0, UPT, UR4, URZ, UPT ;  /* 0x000000ff0400728c */ /* 0x004fc8000bf05070 */
[----:B------:R-:W-:-:S09]  /*01a0*/  UISETP.NE.AND.EX UP0, UPT, UR5, URZ, UPT, UP0 ;  /* 0x000000ff0500728c */ /* 0x000fd2000bf05300 */
[----:B------:R-:W-:Y:S05]  /*01b0*/  BRA.U UP0, `(.L_x_2) ;  /* 0x0000000100287547 */ /* 0x000fea000b800000 */
[----:B------:R-:W2:Y:S02]  /*01c0*/  LDCU.64 UR4, c[0x0][0x9a8] ;  /* 0x00013500ff0477ac */ /* 0x000ea40008000a00 */
[----:B--2---:R-:W-:-:S04]  /*01d0*/  UISETP.NE.U32.AND UP0, UPT, UR4, URZ, UPT ;  /* 0x000000ff0400728c */ /* 0x004fc8000bf05070 */
[----:B------:R-:W-:-:S09]  /*01e0*/  UISETP.NE.AND.EX UP0, UPT, UR5, URZ, UPT, UP0 ;  /* 0x000000ff0500728c */ /* 0x000fd2000bf05300 */
[----:B------:R-:W-:Y:S05]  /*01f0*/  BRA.U !UP0, `(.L_x_3) ;  /* 0x0000000108107547 */ /* 0x000fea000b800000 */
[----:B-1----:R-:W1:Y:S01]  /*0200*/  LDC.64 R4, c[0x0][0x9a8] ;  /* 0x00026a00ff047b82 */ /* 0x002e620000000a00 */
[----:B------:R-:W1:Y:S02]  /*0210*/  LDCU.64 UR4, c[0x0][0x358] ;  /* 0x00006b00ff0477ac */ /* 0x000e640008000a00 */
[----:B-1----:R2:W5:Y:S01]  /*0220*/  LDG.E R38, desc[UR4][R4.64] ;  /* 0x0000000404267981 */ /* 0x002562000c1e1900 */
[----:B------:R-:W-:Y:S05]  /*0230*/  BRA `(.L_x_2) ;  /* 0x0000000000087947 */ /* 0x000fea0003800000 */
.L_x_3:
[----:B------:R-:W2:Y:S02]  /*0240*/  LDCU UR4, c[0x0][0x9a0] ;  /* 0x00013400ff0477ac */ /* 0x000ea40008000800 */
[----:B--2---:R-:W-:Y:S02]  /*0250*/  MOV R38, UR4 ;  /* 0x0000000400267c02 */ /* 0x004fe40008000f00 */
.L_x_2:
[----:B-12---:R-:W1:Y:S01]  /*0260*/  LDC.64 R4, c[0x0][0x988] ;  /* 0x00026200ff047b82 */ /* 0x006e620000000a00 */
[----:B------:R-:W-:Y:S01]  /*0270*/  IMAD.U32 R0, RZ, RZ, UR15 ;  /* 0x0000000fff007e24 */ /* 0x000fe2000f8e00ff */
[----:B------:R-:W-:Y:S01]  /*0280*/  ISETP.EQ.U32.AND P4, PT, R2, RZ, PT ;  /* 0x000000ff0200720c */ /* 0x000fe20003f82070 */
[----:B------:R-:W-:Y:S03]  /*0290*/  BSSY.RECONVERGENT B0, `(.L_x_4) ;  /* 0x0000012000007945 */ /* 0x000fe60003800200 */
[----:B------:R-:W-:Y:S02]  /*02a0*/  ISETP.NE.OR P1, PT, R0, 0x1, !P2 ;  /* 0x000000010000780c */ /* 0x000fe40005725670 */
[----:B-1----:R-:W-:-:S04]  /*02b0*/  ISETP.NE.U32.AND P0, PT, R4, RZ, PT ;  /* 0x000000ff0400720c */ /* 0x002fc80003f05070 */
[----:B------:R-:W-:-:S13]  /*02c0*/  ISETP.NE.AND.EX P0, PT, R5, RZ, PT, P0 ;  /* 0x000000ff0500720c */ /* 0x000fda0003f05300 */
[----:B------:R-:W-:Y:S01]  /*02d0*/  VOTEU.ANY UP4, P0 ;  /* 0x0000000000ff7886 */ /* 0x000fe20000080100 */
[----:B------:R-:W-:Y:S02]  /*02e0*/  PLOP3.LUT P3, PT, PT, PT, UP4, 0x80, 0x8 ;  /* 0x000000000008781c */ /* 0x000fe40003f6f048 */
[----:B------:R-:W-:Y:S02]  /*02f0*/  ISETP.NE.OR P0, PT, R0, 0x3, !P2 ;  /* 0x000000030000780c */ /* 0x000fe40005705670 */
[----:B------:R-:W-:-:S04]  /*0300*/  ISETP.EQ.OR.EX P5, PT, R3, RZ, !P3, P4 ;  /* 0x000000ff0300720c */ /* 0x000fc80005fa2740 */
[----:B------:R-:W-:Y:S01]  /*0310*/  P2R R80, PR, RZ, 0x20 ;  /* 0x00000020ff507803 */ /* 0x000fe20000000000 */
[----:B------:R-:W-:Y:S05]  /*0320*/  @P1 BRA `(.L_x_5) ;  /* 0x0000000000201947 */ /* 0x000fea0003800000 */
[----:B------:R-:W1:Y:S02]  /*0330*/  LDCU.64 UR4, c[0x0][0x348] ;  /* 0x00006900ff0477ac */ /* 0x000e640008000a00 */
[----:B-1----:R-:W-:Y:S02]  /*0340*/  UIADD3 UR6, UP1, UPT, UR4, 0x80, URZ ;  /* 0x0000008004067890 */ /* 0x002fe4000ff3e0ff */
[----:B------:R-:W-:Y:S02]  /*0350*/  UIADD3 UR4, UP0, UPT, UR4, 0x200, URZ ;  /* 0x0000020004047890 */ /* 0x000fe4000ff1e0ff */
[----:B------:R-:W-:Y:S02]  /*0360*/  UIADD3.X UR7, UPT, UPT, URZ, UR5, URZ, UP1, !UPT ;  /* 0x00000005ff077290 */ /* 0x000fe40008ffe4ff */
[----:B------:R-:W-:-:S07]  /*0370*/  UIADD3.X UR5, UPT, UPT, URZ, UR5, URZ, UP0, !UPT ;  /* 0x00000005ff057290 */ /* 0x000fce00087fe4ff */
[----:B------:R1:W-:Y:S02]  /*0380*/  UTMACCTL.PF [UR6] ;  /* 0x00000000060079b9 */ /* 0x0003e40008040000 */
[----:B------:R1:W-:Y:S02]  /*0390*/  UTMACCTL.PF [UR4] ;  /* 0x00000000040079b9 */ /* 0x0003e40008040000 */
[----:B-1----:R-:W-:Y:S01]  /*03a0*/  NOP ;  /* 0x0000000000007918 */ /* 0x002fe20000000000 */
.L_x_5:
[----:B------:R-:W-:Y:S05]  /*03b0*/  BSYNC.RECONVERGENT B0 ;  /* 0x0000000000007941 */ /* 0x000fea0003800200 */
.L_x_4:
[----:B------:R-:W-:Y:S04]  /*03c0*/  BSSY.RECONVERGENT B0, `(.L_x_6) ;  /* 0x000000a000007945 */ /* 0x000fe80003800200 */
        /* <DEDUP_REMOVED lines=9> */
.L_x_7:
[----:B------:R-:W-:Y:S05]  /*0460*/  BSYNC.RECONVERGENT B0 ;  /* 0x0000000000007941 */ /* 0x000fea0003800200 */
.L_x_6:
[----:B------:R-:W-:Y:S01]  /*0470*/  UPLOP3.LUT UP2, UPT, UPT, UPT, UPT, 0x80, 0x8 ;  /* 0x000000000008789c */ /* 0x000fe20003f4f070 */
[----:B------:R-:W-:Y:S10]  /*0480*/  @!P5 BRA `(.L_x_8) ;  /* 0x000000000024d947 */ /* 0x000ff40003800000 */
[----:B------:R-:W-:Y:S01]  /*0490*/  ISETP.NE.U32.AND P1, PT, R2, RZ, PT ;  /* 0x000000ff0200720c */ /* 0x000fe20003f25070 */
[----:B------:R-:W-:Y:S01]  /*04a0*/  USEL UR4, URZ, 0xffffffff, UP4 ;  /* 0xffffffffff047887 */ /* 0x000fe2000a000000 */
[----:B-----5:R-:W-:Y:S02]  /*04b0*/  FSETP.NEU.AND P0, PT, R39, RZ, PT ;  /* 0x000000ff2700720b */ /* 0x020fe40003f0d000 */
[----:B------:R-:W-:-:S11]  /*04c0*/  ISETP.NE.AND.EX P1, PT, R3, RZ, PT, P1 ;  /* 0x000000ff0300720c */ /* 0x000fd60003f25310 */
[----:B------:R-:W-:Y:S02]  /*04d0*/  VOTEU.ANY UP0, P0 ;  /* 0x0000000000ff7886 */ /* 0x000fe40000000100 */
[----:B------:R-:W-:-:S05]  /*04e0*/  VOTEU.ANY UP1, P1 ;  /* 0x0000000000ff7886 */ /* 0x000fca0000820100 */
[----:B------:R-:W-:-:S04]  /*04f0*/  @!UP1 USEL UR4, URZ, 0xffffffff, UP0 ;  /* 0xffffffffff049887 */ /* 0x000fc80008000000 */
[----:B------:R-:W-:-:S04]  /*0500*/  ULOP3.LUT UR4, UR4, 0x1, URZ, 0xc0, !UPT ;  /* 0x0000000104047892 */ /* 0x000fc8000f8ec0ff */
[----:B------:R-:W-:-:S11]  /*0510*/  UISETP.NE.U32.AND UP2, UPT, UR4, 0x1, UPT ;  /* 0x000000010400788c */ /* 0x000fd6000bf45070 */
.L_x_8:
[----:B------:R-:W1:Y:S01]  /*0520*/  SHFL.IDX PT, R2, R77, RZ, 0x1f ;  /* 0x00001fff4d027589 */ /* 0x000e6200000e0000 */
[----:B------:R-:W-:-:S04]  /*0530*/  UISETP.NE.AND UP0, UPT, UR15, 0x2, UPT ;  /* 0x000000020f00788c */ /* 0x000fc8000bf05270 */
[----:B------:R-:W-:Y:S01]  /*0540*/  USEL UR42, URZ, 0x1, UP0 ;  /* 0x00000001ff2a7887 */ /* 0x000fe20008000000 */
[----:B-1----:R-:W-:-:S13]  /*0550*/  ISETP.NE.AND P0, PT, R2, RZ, PT ;  /* 0x000000ff0200720c */ /* 0x002fda0003f05270 */
[----:B------:R-:W-:Y:S05]  /*0560*/  @P0 BRA `(.L_x_9) ;  /* 0x00000004000c0947 */ /* 0x000fea0003800000 */
[----:B------:R-:W-:Y:S01]  /*0570*/  ELECT P0, URZ, PT ;  /* 0x0000000000ff782f */ /* 0x000fe20003800000 */
[----:B------:R-:W-:-:S12]  /*0580*/  BSSY.RECONVERGENT B0, `(.L_x_9) ;  /* 0x0000041000007945 */ /* 0x000fd80003800200 */
[----:B------:R-:W-:Y:S05]  /*0590*/  @!P0 BRA `(.L_x_10) ;  /* 0x0000000000fc8947 */ /* 0x000fea0003800000 */
[----:B------:R-:W1:Y:S01]  /*05a0*/  S2UR UR4, SR_CgaCtaId ;  /* 0x00000000000479c3 */ /* 0x000e620000008800 */
[----:B------:R-:W-:Y:S01]  /*05b0*/  UMOV UR5, 0x400 ;  /* 0x0000040000057882 */ /* 0x000fe20000000000 */
[----:B------:R-:W-:Y:S02]  /*05c0*/  UMOV UR6, 0x1 ;  /* 0x0000000100067882 */ /* 0x000fe40000000000 */
[----:B------:R-:W-:-:S04]  /*05d0*/  UIADD3 UR6, UPT, UPT, -UR6, 0x100000, URZ ;  /* 0x0010000006067890 */ /* 0x000fc8000fffe1ff */
[----:B------:R-:W-:Y:S02]  /*05e0*/  USHF.L.U32 UR7, UR6, 0xb, URZ ;  /* 0x0000000b06077899 */ /* 0x000fe400080006ff */
[----:B------:R-:W-:Y:S02]  /*05f0*/  USHF.L.U32 UR6, UR6, 0x1, URZ ;  /* 0x0000000106067899 */ /* 0x000fe400080006ff */
[----:B-1----:R-:W-:Y:S01]  /*0600*/  ULEA UR4, UR4, UR5, 0x18 ;  /* 0x0000000504047291 */ /* 0x002fe2000f8ec0ff */
[----:B------:R-:W1:Y:S11]  /*0610*/  FENCE.VIEW.ASYNC.S ;  /* 0x00000000000073c6 */ /* 0x000e760000000000 */
[----:B-1----:R1:W2:Y:S01]  /*0620*/  SYNCS.EXCH.64 URZ, [UR4], UR6 ;  /* 0x0000000604ff75b2 */ /* 0x0022a20008000100 */
[----:B------:R1:W3:Y:S01]  /*0630*/  SYNCS.EXCH.64 URZ, [UR4+0xd8], UR6 ;  /* 0x0000d80604ff75b2 */ /* 0x0002e20008000100 */
[----:B------:R1:W4:Y:S01]  /*0640*/  SYNCS.EXCH.64 URZ, [UR4+0x8], UR6 ;  /* 0x0000080604ff75b2 */ /* 0x0003220008000100 */
[----:B------:R1:W1:Y:S01]  /*0650*/  SYNCS.EXCH.64 URZ, [UR4+0xe0], UR6 ;  /* 0x0000e00604ff75b2 */ /* 0x0002620008000100 */
        /* <DEDUP_REMOVED lines=50> */
[----:B--234-:R-:W-:Y:S01]  /*0980*/  NOP ;  /* 0x0000000000007918 */ /* 0x01cfe20000000000 */
.L_x_10:
[----:B-1----:R-:W-:Y:S05]  /*0990*/  BSYNC.RECONVERGENT B0 ;  /* 0x0000000000007941 */ /* 0x002fea0003800200 */
.L_x_9:
[----:B------:R-:W1:Y:S01]  /*09a0*/  SHFL.IDX PT, R2, R77, RZ, 0x1f ;  /* 0x00001fff4d027589 */ /* 0x000e6200000e0000 */
[----:B------:R-:W-:Y:S01]  /*09b0*/  NOP ;  /* 0x0000000000007918 */ /* 0x000fe20000000000 */
[----:B-1----:R-:W-:-:S13]  /*09c0*/  ISETP.NE.AND P0, PT, R2, 0x1, PT ;  /* 0x000000010200780c */ /* 0x002fda0003f05270 */
[----:B------:R-:W-:Y:S05]  /*09d0*/  @P0 BRA `(.L_x_11) ;  /* 0x0000000000400947 */ /* 0x000fea0003800000 */
[----:B------:R-:W1:Y:S01]  /*09e0*/  S2UR UR4, SR_CgaCtaId ;  /* 0x00000000000479c3 */ /* 0x000e620000008800 */
[----:B------:R-:W-:Y:S01]  /*09f0*/  UMOV UR5, 0x400 ;  /* 0x0000040000057882 */ /* 0x000fe20000000000 */
[----:B------:R-:W-:Y:S01]  /*0a00*/  UMOV UR8, 0x20 ;  /* 0x0000002000087882 */ /* 0x000fe20000000000 */
[----:B------:R-:W-:Y:S01]  /*0a10*/  UMOV UR6, 0x80 ;  /* 0x0000008000067882 */ /* 0x000fe20000000000 */
[----:B------:R-:W-:-:S04]  /*0a20*/  UIADD3 UR8, UPT, UPT, -UR8, 0x100000, URZ ;  /* 0x0010000008087890 */ /* 0x000fc8000fffe1ff */
[----:B------:R-:W-:Y:S02]  /*0a30*/  USHF.L.U32 UR9, UR8, 0xb, URZ ;  /* 0x0000000b08097899 */ /* 0x000fe400080006ff */
[----:B------:R-:W-:Y:S02]  /*0a40*/  USHF.L.U32 UR8, UR8, 0x1, URZ ;  /* 0x0000000108087899 */ /* 0x000fe400080006ff */
[----:B------:R-:W-:-:S04]  /*0a50*/  UIADD3 UR6, UPT, UPT, -UR6, 0x100000, URZ ;  /* 0x0010000006067890 */ /* 0x000fc8000fffe1ff */
[----:B------:R-:W-:Y:S02]  /*0a60*/  USHF.L.U32 UR7, UR6, 0xb, URZ ;  /* 0x0000000b06077899 */ /* 0x000fe400080006ff */
[----:B------:R-:W-:Y:S01]  /*0a70*/  USHF.L.U32 UR6, UR6, 0x1, URZ ;  /* 0x0000000106067899 */ /* 0x000fe200080006ff */
[----:B------:R-:W-:Y:S01]  /*0a80*/  ELECT P0, URZ, PT ;  /* 0x0000000000ff782f */ /* 0x000fe20003800000 */
[----:B-1----:R-:W-:Y:S01]  /*0a90*/  ULEA UR4, UR4, UR5, 0x18 ;  /* 0x0000000504047291 */ /* 0x002fe2000f8ec0ff */
[----:B------:R-:W1:Y:S11]  /*0aa0*/  FENCE.VIEW.ASYNC.S ;  /* 0x00000000000073c6 */ /* 0x000e760000000000 */
[----:B-1----:R1:W2:Y:S01]  /*0ab0*/  SYNCS.EXCH.64 URZ, [UR4+0x1b0], UR8 ;  /* 0x0001b00804ff75b2 */ /* 0x0022a20008000100 */
[----:B------:R1:W3:Y:S01]  /*0ac0*/  SYNCS.EXCH.64 URZ, [UR4+0x1b8], UR6 ;  /* 0x0001b80604ff75b2 */ /* 0x0002e20008000100 */
[----:B------:R-:W-:Y:S01]  /*0ad0*/  NOP ;  /* 0x0000000000007918 */ /* 0x000fe20000000000 */
.L_x_11:
[----:B------:R-:W4:Y:S01]  /*0ae0*/  SHFL.IDX PT, R2, R77, RZ, 0x1f ;  /* 0x00001fff4d027589 */ /* 0x000f2200000e0000 */
[----:B------:R-:W-:Y:S01]  /*0af0*/  NOP ;  /* 0x0000000000007918 */ /* 0x000fe20000000000 */
[----:B----4-:R-:W-:-:S13]  /*0b00*/  ISETP.NE.AND P0, PT, R2, 0x3, PT ;  /* 0x000000030200780c */ /* 0x010fda0003f05270 */
[----:B------:R-:W-:Y:S05]  /*0b10*/  @P0 BRA `(.L_x_12) ;  /* 0x0000000000300947 */ /* 0x000fea0003800000 */
[----:B-1----:R-:W1:Y:S01]  /*0b20*/  S2UR UR4, SR_CgaCtaId ;  /* 0x00000000000479c3 */ /* 0x002e620000008800 */
[----:B------:R-:W-:Y:S01]  /*0b30*/  UMOV UR6, 0x400 ;  /* 0x0000040000067882 */ /* 0x000fe20000000000 */
[----:B------:R-:W-:Y:S01]  /*0b40*/  UMOV UR5, 0x20 ;  /* 0x0000002000057882 */ /* 0x000fe20000000000 */
[----:B------:R-:W-:Y:S01]  /*0b50*/  ELECT P0, URZ, PT ;  /* 0x0000000000ff782f */ /* 0x000fe20003800000 */
[----:B-1----:R-:W-:Y:S02]  /*0b60*/  ULEA UR6, UR4, UR6, 0x18 ;  /* 0x0000000604067291 */ /* 0x002fe4000f8ec0ff */
[----:B------:R-:W-:-:S04]  /*0b70*/  UIADD3 UR4, UPT, UPT, -UR5, 0x100000, URZ ;  /* 0x0010000005047890 */ /* 0x000fc8000fffe1ff */
[----:B------:R-:W-:Y:S02]  /*0b80*/  USHF.L.U32 UR5, UR4, 0xb, URZ ;  /* 0x0000000b04057899 */ /* 0x000fe400080006ff */
[----:B------:R-:W-:Y:S01]  /*0b90*/  USHF.L.U32 UR4, UR4, 0x1, URZ ;  /* 0x0000000104047899 */ /* 0x000fe200080006ff */
[----:B------:R-:W1:Y:S11]  /*0ba0*/  FENCE.VIEW.ASYNC.S ;  /* 0x00000000000073c6 */ /* 0x000e760000000000 */
[----:B-1----:R4:W1:Y:S01]  /*0bb0*/  SYNCS.EXCH.64 URZ, [UR6+0x1c0], UR4 ;  /* 0x0001c00406ff75b2 */ /* 0x0028620008000100 */
[----:B------:R4:W1:Y:S02]  /*0bc0*/  SYNCS.EXCH.64 URZ, [UR6+0x1c8], UR4 ;  /* 0x0001c80406ff75b2 */ /* 0x0008640008000100 */
[----:B----4-:R-:W-:Y:S01]  /*0bd0*/  NOP ;  /* 0x0000000000007918 */ /* 0x010fe20000000000 */
.L_x_12:
[----:B------:R-:W4:Y:S01]  /*0be0*/  SHFL.IDX PT, R2, R77, RZ, 0x1f ;  /* 0x00001fff4d027589 */ /* 0x000f2200000e0000 */
[----:B------:R-:W-:Y:S01]  /*0bf0*/  NOP ;  /* 0x0000000000007918 */ /* 0x000fe20000000000 */
[----:B----4-:R-:W-:-:S13]  /*0c00*/  ISETP.NE.AND P0, PT, R2, 0x4, PT ;  /* 0x000000040200780c */ /* 0x010fda0003f05270 */
[----:B------:R-:W-:Y:S05]  /*0c10*/  @P0 BRA `(.L_x_13) ;  /* 0x0000000000440947 */ /* 0x000fea0003800000 */
[----:B-1----:R-:W1:Y:S01]  /*0c20*/  S2UR UR6, SR_CgaCtaId ;  /* 0x00000000000679c3 */ /* 0x002e620000008800 */
[----:B------:R-:W-:Y:S01]  /*0c30*/  UMOV UR4, 0x100 ;  /* 0x0000010000047882 */ /* 0x000fe20000000000 */
[----:B------:R-:W-:Y:S01]  /*0c40*/  UMOV UR5, 0x400 ;  /* 0x0000040000057882 */ /* 0x000fe20000000000 */
[----:B------:R-:W-:Y:S01]  /*0c50*/  USEL UR4, UR4, 0xe0, UP2 ;  /* 0x000000e004047887 */ /* 0x000fe20009000000 */
[----:B------:R-:W-:Y:S01]  /*0c60*/  UMOV UR8, 0x1 ;  /* 0x0000000100087882 */ /* 0x000fe20000000000 */
[----:B------:R-:W-:Y:S01]  /*0c70*/  ELECT P0, URZ, PT ;  /* 0x0000000000ff782f */ /* 0x000fe20003800000 */
[----:B------:R-:W-:-:S04]  /*0c80*/  UIADD3 UR8, UPT, UPT, -UR8, 0x100000, URZ ;  /* 0x0010000008087890 */ /* 0x000fc8000fffe1ff */
[----:B------:R-:W-:Y:S02]  /*0c90*/  USHF.L.U32 UR9, UR8, 0xb, URZ ;  /* 0x0000000b08097899 */ /* 0x000fe400080006ff */
[----:B------:R-:W-:Y:S02]  /*0ca0*/  USHF.L.U32 UR8, UR8, 0x1, URZ ;  /* 0x0000000108087899 */ /* 0x000fe400080006ff */
[----:B-1----:R-:W-:Y:S02]  /*0cb0*/  ULEA UR6, UR6, UR5, 0x18 ;  /* 0x0000000506067291 */ /* 0x002fe4000f8ec0ff */
[----:B------:R-:W-:-:S04]  /*0cc0*/  UIADD3 UR4, UPT, UPT, -UR4, 0x100000, URZ ;  /* 0x0010000004047890 */ /* 0x000fc8000fffe1ff */
[----:B------:R-:W-:Y:S02]  /*0cd0*/  USHF.L.U32 UR5, UR4, 0xb, URZ ;  /* 0x0000000b04057899 */ /* 0x000fe400080006ff */
[----:B------:R-:W-:Y:S01]  /*0ce0*/  USHF.L.U32 UR4, UR4, 0x1, URZ ;  /* 0x0000000104047899 */ /* 0x000fe200080006ff */
[----:B------:R-:W1:Y:S03]  /*0cf0*/  FENCE.VIEW.ASYNC.S ;  /* 0x00000000000073c6 */ /* 0x000e660000000000 */
[----:B-1----:R4:W1:Y:S08]  /*0d00*/  SYNCS.EXCH.64 URZ, [UR6+0x1d0], UR8 ;  /* 0x0001d00806ff75b2 */ /* 0x0028700008000100 */
[----:B------:R4:W1:Y:S02]  /*0d10*/  SYNCS.EXCH.64 URZ, [UR6+0x1d8], UR4 ;  /* 0x0001d80406ff75b2 */ /* 0x0008640008000100 */
[----:B----4-:R-:W-:Y:S01]  /*0d20*/  NOP ;  /* 0x0000000000007918 */ /* 0x010fe20000000000 */
.L_x_13:
[----:B------:R-:W4:Y:S01]  /*0d30*/  SHFL.IDX PT, R2, R77, RZ, 0x1f ;  /* 0x00001fff4d027589 */ /* 0x000f2200000e0000 */
[----:B------:R-:W1:Y:S01]  /*0d40*/  S2UR UR44, SR_CTAID.X ;  /* 0x00000000002c79c3 */ /* 0x000e620000002500 */
[----:B------:R-:W-:-:S07]  /*0d50*/  NOP ;  /* 0x0000000000007918 */ /* 0x000fce0000000000 */
[----:B------:R-:W1:Y:S01]  /*0d60*/  S2UR UR45, SR_CTAID.Y ;  /* 0x00000000002d79c3 */ /* 0x000e620000002600 */
[----:B----4-:R-:W-:-:S13]  /*0d70*/  ISETP.NE.AND P0, PT, R2, 0x5, PT ;  /* 0x000000050200780c */ /* 0x010fda0003f05270 */
[----:B-1----:R-:W-:Y:S05]  /*0d80*/  @P0 BRA `(.L_x_14) ;  /* 0x0000000000480947 */ /* 0x002fea0003800000 */
        /* <DEDUP_REMOVED lines=13> */
[----:B-1----:R1:W4:Y:S01]  /*0e60*/  SYNCS.EXCH.64 URZ, [UR4+0x1e0], UR8 ;  /* 0x0001e00804ff75b2 */ /* 0x0023220008000100 */
[----:B------:R1:W1:Y:S01]  /*0e70*/  SYNCS.EXCH.64 URZ, [UR4+0x1f0], UR6 ;  /* 0x0001f00604ff75b2 */ /* 0x0002620008000100 */
[----:B------:R1:W1:Y:S01]  /*0e80*/  SYNCS.EXCH.64 URZ, [UR4+0x1e8], UR8 ;  /* 0x0001e80804ff75b2 */ /* 0x0002620008000100 */
[----:B------:R1:W1:Y:S01]  /*0e90*/  SYNCS.EXCH.64 URZ, [UR4+0x1f8], UR6 ;  /* 0x0001f80604ff75b2 */ /* 0x0002620008000100 */
[----:B------:R-:W-:Y:S01]  /*0ea0*/  NOP ;  /* 0x0000000000007918 */ /* 0x000fe20000000000 */
.L_x_14:
[----:B------:R-:W-:-:S05]  /*0eb0*/  CS2R.32 R69, SR_CgaSize ;  /* 0x0000000000457805 */ /* 0x000fca0000008a00 */
[----:B------:R-:W-:-:S05]  /*0ec0*/  IMAD R69, R69, -0xa0, RZ ;  /* 0xffffff6045457824 */ /* 0x000fca00078e02ff */
[----:B------:R-:W-:-:S14]  /*0ed0*/  R2UR UR5, R69 ;  /* 0x00000000450572ca */ /* 0x000fdc00000e0000 */
[----:B------:R-:W2:Y:S01]  /*0ee0*/  LDCU UR5, c[0x0][UR5+0x2b0] ;  /* 0x00005600050577ac */ /* 0x000ea20008000800 */
[----:B------:R-:W-:Y:S02]  /*0ef0*/  I2FP.F32.U32 R69, UR44 ;  /* 0x0000002c00457c45 */ /* 0x000fe40008201000 */
[----:B------:R-:W-:-:S05]  /*0f00*/  CS2R.32 R3, SR_CgaSize ;  /* 0x0000000000037805 */ /* 0x000fca0000008a00 */
[----:B------:R-:W-:-:S06]  /*0f10*/  IMAD R3, R3, -0xa0, RZ ;  /* 0xffffff6003037824 */ /* 0x000fcc00078e02ff */
[----:B------:R-:W3:Y:S01]  /*0f20*/  LDC R3, c[0x0][R3+0x2a0] ;  /* 0x0000a80003037b82 */ /* 0x000ee20000000800 */
[----:B------:R-:W-:Y:S02]  /*0f30*/  I2FP.F32.U32 R68, UR45 ;  /* 0x0000002d00447c45 */ /* 0x000fe40008201000 */
[----:B------:R-:W-:-:S05]  /*0f40*/  CS2R.32 R16, SR_CgaSize ;  /* 0x0000000000107805 */ /* 0x000fca0000008a00 */
[----:B------:R-:W-:-:S05]  /*0f50*/  IMAD R16, R16, -0xa0, RZ ;  /* 0xffffff6010107824 */ /* 0x000fca00078e02ff */
[----:B-1----:R-:W-:-:S14]  /*0f60*/  R2UR UR4, R16 ;  /* 0x00000000100472ca */ /* 0x002fdc00000e0000 */
[----:B------:R-:W1:Y:S01]  /*0f70*/  LDCU UR4, c[0x0][UR4+0x2b4] ;  /* 0x00005680040477ac */ /* 0x000e620008000800 */
[----:B------:R-:W-:Y:S01]  /*0f80*/  NOP ;  /* 0x0000000000007918 */ /* 0x000fe20000000000 */
[----:B------:R-:W3:Y:S01]  /*0f90*/  S2R R16, SR_CTAID.Z ;  /* 0x0000000000107919 */ /* 0x000ee20000002700 */
[----:B------:R-:W4:Y:S01]  /*0fa0*/  LDCU UR18, c[0x0][0xc24] ;  /* 0x00018480ff1277ac */ /* 0x000f220008000800 */
[----:B------:R-:W-:-:S05]  /*0fb0*/  CS2R.32 R2, SR_CgaSize ;  /* 0x0000000000027805 */ /* 0x000fca0000008a00 */
[----:B------:R-:W-:-:S06]  /*0fc0*/  IMAD R2, R2, -0xa0, RZ ;  /* 0xffffff6002027824 */ /* 0x000fcc00078e02ff */
[----:B------:R-:W3:Y:S01]  /*0fd0*/  LDC R2, c[0x0][R2+0x2a4] ;  /* 0x0000a90002027b82 */ /* 0x000ee20000000800 */
[----:B--2---:R-:W-:Y:S01]  /*0fe0*/  FMUL R69, R69, UR5 ;  /* 0x0000000545457c20 */ /* 0x004fe20008400000 */
[----:B-1----:R-:W-:-:S05]  /*0ff0*/  FMUL R68, R68, UR4 ;  /* 0x0000000444447c20 */ /* 0x002fca0008400000 */
[----:B------:R-:W1:Y:S01]  /*1000*/  F2I.U32.TRUNC.NTZ R69, R69 ;  /* 0x0000004500457305 */ /* 0x000e62000020f000 */
[----:B----4-:R-:W-:-:S07]  /*1010*/  UISETP.GE.AND UP0, UPT, UR18, 0x1, UPT ;  /* 0x000000011200788c */ /* 0x010fce000bf06270 */
[----:B------:R-:W2:Y:S01]  /*1020*/  F2I.U32.TRUNC.NTZ R68, R68 ;  /* 0x0000004400447305 */ /* 0x000ea2000020f000 */
[----:B-1----:R-:W-:-:S05]  /*1030*/  IADD3 R69, PT, PT, -R69, RZ, RZ ;  /* 0x000000ff45457210 */ /* 0x002fca0007ffe1ff */
[----:B---3--:R-:W-:Y:S01]  /*1040*/  IMAD R69, R3, R69, UR44 ;  /* 0x0000002c03457e24 */ /* 0x008fe2000f8e0245 */
[----:B--2---:R-:W-:-:S05]  /*1050*/  IADD3 R68, PT, PT, -R68, RZ, RZ ;  /* 0x000000ff44447210 */ /* 0x004fca0007ffe1ff */
[----:B------:R-:W-:Y:S01]  /*1060*/  IMAD R68, R2, R68, UR45 ;  /* 0x0000002d02447e24 */ /* 0x000fe2000f8e0244 */
[----:B------:R-:W-:Y:S06]  /*1070*/  BAR.SYNC.DEFER_BLOCKING 0x0 ;  /* 0x0000000000007b1d */ /* 0x000fec0000010000 */
[----:B------:R-:W-:Y:S05]  /*1080*/  BRA.U !UP0, `(.L_x_15) ;  /* 0x0000000108d47547 */ /* 0x000fea000b800000 */
[----:B------:R-:W1:Y:S01]  /*1090*/  LDCU.128 UR20, c[0x0][0xc10] ;  /* 0x00018200ff1477ac */ /* 0x000e620008000c00 */
[----:B------:R-:W2:Y:S01]  /*10a0*/  LDCU UR14, c[0x0][0x370] ;  /* 0x00006e00ff0e77ac */ /* 0x000ea20008000800 */
[----:B------:R-:W3:Y:S01]  /*10b0*/  LDCU UR9, c[0x0][0x374] ;  /* 0x00006e80ff0977ac */ /* 0x000ee20008000800 */
[----:B------:R-:W4:Y:S01]  /*10c0*/  LDCU UR19, c[0x0][0xc0c] ;  /* 0x00018180ff1377ac */ /* 0x000f220008000800 */
[----:B------:R-:W4:Y:S01]  /*10d0*/  LDCU UR8, c[0x0][0xc20] ;  /* 0x00018400ff0877ac */ /* 0x000f220008000800 */
[----:B------:R-:W4:Y:S01]  /*10e0*/  LDCU.64 UR16, c[0x0][0xc28] ;  /* 0x00018500ff1077ac */ /* 0x000f220008000a00 */
[----:B-1----:R-:W-:Y:S02]  /*10f0*/  UISETP.NE.AND UP0, UPT, UR22, 0x1, UPT ;  /* 0x000000011600788c */ /* 0x002fe4000bf05270 */
[----:B---3--:R-:W-:Y:S02]  /*1100*/  UIMAD.WIDE.U32 UR4, UR9, UR23, URZ ;  /* 0x00000017090472a5 */ /* 0x008fe4000f8e00ff */
[----:B--2---:R-:W-:-:S02]  /*1110*/  UIMAD.WIDE.U32 UR6, UR14, UR20, URZ ;  /* 0x000000140e0672a5 */ /* 0x004fc4000f8e00ff */
[----:B----4-:R-:W-:Y:S02]  /*1120*/  UISETP.NE.AND UP1, UPT, UR19, 0x1, UPT ;  /* 0x000000011300788c */ /* 0x010fe4000bf25270 */
[----:B------:R-:W-:Y:S01]  /*1130*/  UIMAD.WIDE.U32 UR10, UR45, UR23, URZ ;  /* 0x000000172d0a72a5 */ /* 0x000fe2000f8e00ff */
[----:B------:R-:W-:Y:S01]  /*1140*/  UMOV UR4, UR5 ;  /* 0x0000000500047c82 */ /* 0x000fe20008000000 */
[----:B------:R-:W-:Y:S02]  /*1150*/  UISETP.NE.AND UP3, UPT, UR18, 0x1, UPT ;  /* 0x000000011200788c */ /* 0x000fe4000bf65270 */
[----:B------:R-:W-:-:S03]  /*1160*/  @UP0 USHF.R.U32.HI UR9, URZ, UR8, UR4 ;  /* 0x00000008ff090299 */ /* 0x000fc60008011604 */
[----:B------:R-:W-:Y:S01]  /*1170*/  UMOV UR6, UR11 ;  /* 0x0000000b00067c82 */ /* 0x000fe20008000000 */
[----:B------:R-:W-:Y:S01]  /*1180*/  UMOV UR4, UR7 ;  /* 0x0000000700047c82 */ /* 0x000fe20008000000 */
[----:B------:R-:W-:Y:S02]  /*1190*/  USHF.R.U32.HI UR10, URZ, UR8, UR6 ;  /* 0x00000008ff0a7299 */ /* 0x000fe40008011606 */
[----:B------:R-:W-:Y:S02]  /*11a0*/  @UP1 USHF.R.U32.HI UR14, URZ, UR21, UR4 ;  /* 0x00000015ff0e1299 */ /* 0x000fe40008011604 */
[----:B------:R-:W-:Y:S02]  /*11b0*/  UIMAD.WIDE.U32 UR4, UR9, UR16, URZ ;  /* 0x00000010090472a5 */ /* 0x000fe4000f8e00ff */
[----:B------:R-:W-:Y:S02]  /*11c0*/  UIMAD.WIDE.U32 UR12, UR44, UR20, URZ ;  /* 0x000000142c0c72a5 */ /* 0x000fe4000f8e00ff */
[----:B------:R-:W-:-:S03]  /*11d0*/  UIMAD.WIDE.U32 UR6, UR14, UR16, URZ ;  /* 0x000000100e0672a5 */ /* 0x000fc6000f8e00ff */
[----:B------:R-:W-:Y:S02]  /*11e0*/  UMOV UR4, UR5 ;  /* 0x0000000500047c82 */ /* 0x000fe40008000000 */
[----:B------:R-:W-:Y:S01]  /*11f0*/  @UP3 USHF.R.U32.HI UR9, URZ, UR17, UR4 ;  /* 0x00000011ff093299 */ /* 0x000fe20008011604 */
[----:B------:R-:W-:Y:S02]  /*1200*/  UMOV UR8, UR13 ;  /* 0x0000000d00087c82 */ /* 0x000fe40008000000 */
[----:B------:R-:W-:Y:S01]  /*1210*/  UMOV UR4, UR7 ;  /* 0x0000000700047c82 */ /* 0x000fe20008000000 */
[----:B------:R-:W-:Y:S02]  /*1220*/  USHF.R.U32.HI UR21, URZ, UR21, UR8 ;  /* 0x00000015ff157299 */ /* 0x000fe40008011608 */
[----:B------:R-:W-:Y:S02]  /*1230*/  @UP3 USHF.R.U32.HI UR14, URZ, UR17, UR4 ;  /* 0x00000011ff0e3299 */ /* 0x000fe40008011604 */
[----:B------:R-:W-:-:S02]  /*1240*/  USEL UR8, UR45, UR10, !UP0 ;  /* 0x0000000a2d087287 */ /* 0x000fc4000c000000 */
[----:B------:R-:W-:Y:S02]  /*1250*/  UIMAD UR4, UR9, UR18, URZ ;  /* 0x00000012090472a4 */ /* 0x000fe4000f8e02ff */
[----:B------:R-:W-:Y:S02]  /*1260*/  USEL UR6, UR44, UR21, !UP1 ;  /* 0x000000152c067287 */ /* 0x000fe4000c800000 */
[----:B------:R-:W-:Y:S02]  /*1270*/  UISETP.GE.AND UP0, UPT, UR8, UR4, UPT ;  /* 0x000000040800728c */ /* 0x000fe4000bf06270 */
[----:B------:R-:W-:Y:S02]  /*1280*/  UIMAD UR7, UR14, UR18, URZ ;  /* 0x000000120e0772a4 */ /* 0x000fe4000f8e02ff */
[----:B------:R-:W-:Y:S02]  /*1290*/  UIMAD.WIDE.U32 UR4, UR8, UR16, URZ ;  /* 0x00000010080472a5 */ /* 0x000fe4000f8e00ff */
[----:B------:R-:W-:-:S02]  /*12a0*/  UISETP.GE.OR UP0, UPT, UR6, UR7, UP0 ;  /* 0x000000070600728c */ /* 0x000fc40008706670 */
[----:B------:R-:W-:Y:S02]  /*12b0*/  UIMAD.WIDE.U32 UR10, UR6, UR16, URZ ;  /* 0x00000010060a72a5 */ /* 0x000fe4000f8e00ff */
[----:B------:R-:W-:Y:S01]  /*12c0*/  UIADD3 UR7, UPT, UPT, -UR8, URZ, URZ ;  /* 0x000000ff08077290 */ /* 0x000fe2000fffe1ff */
[----:B------:R-:W-:Y:S01]  /*12d0*/  UMOV UR4, UR5 ;  /* 0x0000000500047c82 */ /* 0x000fe20008000000 */
[----:B------:R-:W-:Y:S02]  /*12e0*/  UIADD3 UR9, UPT, UPT, -UR6, URZ, URZ ;  /* 0x000000ff06097290 */ /* 0x000fe4000fffe1ff */
[----:B------:R-:W-:-:S03]  /*12f0*/  USHF.R.U32.HI UR4, URZ, UR17, UR4 ;  /* 0x00000011ff047299 */ /* 0x000fc60008011604 */
[----:B------:R-:W-:Y:S01]  /*1300*/  @!UP0 UMOV UR5, UR11 ;  /* 0x0000000b00058c82 */ /* 0x000fe20008000000 */
[----:B------:R-:W-:Y:S02]  /*1310*/  UIMAD UR45, UR22, UR7, UR45 ;  /* 0x00000007162d72a4 */ /* 0x000fe4000f8e022d */
[----:B------:R-:W-:Y:S02]  /*1320*/  USEL UR4, UR8, UR4, !UP3 ;  /* 0x0000000408047287 */ /* 0x000fe4000d800000 */
[----:B------:R-:W-:Y:S02]  /*1330*/  @!UP0 USHF.R.U32.HI UR5, URZ, UR17, UR5 ;  /* 0x00000011ff058299 */ /* 0x000fe40008011605 */
[----:B------:R-:W-:Y:S02]  /*1340*/  UIADD3 UR7, UPT, UPT, -UR4, URZ, URZ ;  /* 0x000000ff04077290 */ /* 0x000fe4000fffe1ff */
[----:B------:R-:W-:Y:S02]  /*1350*/  @!UP0 USEL UR5, UR6, UR5, !UP3 ;  /* 0x0000000506058287 */ /* 0x000fe4000d800000 */
[----:B------:R-:W-:-:S02]  /*1360*/  UIMAD UR7, UR18, UR7, UR8 ;  /* 0x00000007120772a4 */ /* 0x000fc4000f8e0208 */
[----:B------:R-:W-:Y:S02]  /*1370*/  @!UP0 UIADD3 UR4, UPT, UPT, UR4, -UR5, URZ ;  /* 0x8000000504048290 */ /* 0x000fe4000fffe0ff */
[----:B------:R-:W-:Y:S02]  /*1380*/  @!UP0 UIMAD UR7, UR7, UR14, UR5 ;  /* 0x0000000e070782a4 */ /* 0x000fe4000f8e0205 */
[----:B------:R-:W-:Y:S02]  /*1390*/  @!UP0 UIMAD UR8, UR4, UR18, UR6 ;  /* 0x00000012040882a4 */ /* 0x000fe4000f8e0206 */
[----:B------:R-:W-:Y:S02]  /*13a0*/  UIMAD UR4, UR19, UR9, UR44 ;  /* 0x00000009130472a4 */ /* 0x000fe4000f8e022c */
[----:B------:R-:W-:Y:S01]  /*13b0*/  UIMAD UR45, UR8, UR22, UR45 ;  /* 0x00000016082d72a4 */ /* 0x000fe2000f8e022d */
[----:B------:R-:W-:Y:S02]  /*13c0*/  @!UP0 UMOV UR6, UR7 ;  /* 0x0000000700068c82 */ /* 0x000fe40008000000 */
[----:B------:R-:W-:-:S12]  /*13d0*/  UIMAD UR44, UR6, UR19, UR4 ;  /* 0x00000013062c72a4 */ /* 0x000fd8000f8e0204 */
.L_x_15:
[----:B------:R-:W1:Y:S02]  /*13e0*/  LDCU UR4, c[0x0][0xc30] ;  /* 0x00018600ff0477ac */ /* 0x000e640008000800 */
[----:B-1----:R-:W-:-:S09]  /*13f0*/  UISETP.NE.AND UP0, UPT, UR4, 0x1, UPT ;  /* 0x000000010400788c */ /* 0x002fd2000bf05270 */
[----:B------:R-:W-:Y:S05]  /*1400*/  BRA.U UP0, `(.L_x_16) ;  /* 0x0000000100447547 */ /* 0x000fea000b800000 */
[----:B------:R-:W1:Y:S01]  /*1410*/  LDCU.128 UR8, c[0x0][0xc10] ;  /* 0x00018200ff0877ac */ /* 0x000e620008000c00 */
[----:B------:R-:W2:Y:S01]  /*1420*/  LDCU UR12, c[0x0][0xc0c] ;  /* 0x00018180ff0c77ac */ /* 0x000ea20008000800 */
[----:B------:R-:W3:Y:S01]  /*1430*/  LDCU UR13, c[0x0][0xc20] ;  /* 0x00018400ff0d77ac */ /* 0x000ee20008000800 */
[----:B-1----:R-:W-:Y:S02]  /*1440*/  UIMAD.WIDE.U32 UR6, UR44, UR8, URZ ;  /* 0x000000082c0672a5 */ /* 0x002fe4000f8e00ff */
[----:B------:R-:W-:Y:S02]  /*1450*/  UIMAD.WIDE.U32 UR4, UR45, UR11, URZ ;  /* 0x0000000b2d0472a5 */ /* 0x000fe4000f8e00ff */
[----:B--2---:R-:W-:Y:S02]  /*1460*/  UISETP.NE.AND UP1, UPT, UR12, 0x1, UPT ;  /* 0x000000010c00788c */ /* 0x004fe4000bf25270 */
[----:B------:R-:W-:Y:S01]  /*1470*/  UISETP.NE.AND UP0, UPT, UR10, 0x1, UPT ;  /* 0x000000010a00788c */ /* 0x000fe2000bf05270 */
[----:B------:R-:W-:-:S02]  /*1480*/  UMOV UR6, UR7 ;  /* 0x0000000700067c82 */ /* 0x000fc40008000000 */
[----:B------:R-:W-:Y:S01]  /*1490*/  UMOV UR4, UR5 ;  /* 0x0000000500047c82 */ /* 0x000fe20008000000 */
[----:B------:R-:W-:Y:S02]  /*14a0*/  USHF.R.U32.HI UR6, URZ, UR9, UR6 ;  /* 0x00000009ff067299 */ /* 0x000fe40008011606 */
[----:B---3--:R-:W-:Y:S02]  /*14b0*/  USHF.R.U32.HI UR4, URZ, UR13, UR4 ;  /* 0x0000000dff047299 */ /* 0x008fe40008011604 */
[----:B------:R-:W-:Y:S02]  /*14c0*/  USEL UR5, UR44, UR6, !UP1 ;  /* 0x000000062c057287 */ /* 0x000fe4000c800000 */
[----:B------:R-:W-:-:S04]  /*14d0*/  USEL UR4, UR45, UR4, !UP0 ;  /* 0x000000042d047287 */ /* 0x000fc8000c000000 */
[----:B------:R-:W-:Y:S02]  /*14e0*/  UIADD3 UR6, UPT, UPT, UR5, -UR4, URZ ;  /* 0x8000000405067290 */ /* 0x000fe4000fffe0ff */
[----:B------:R-:W-:Y:S02]  /*14f0*/  UIADD3 UR4, UPT, UPT, -UR5, UR4, URZ ;  /* 0x0000000405047290 */ /* 0x000fe4000fffe1ff */
[----:B------:R-:W-:Y:S02]  /*1500*/  UIMAD UR45, UR6, UR10, UR45 ;  /* 0x0000000a062d72a4 */ /* 0x000fe4000f8e022d */
[----:B------:R-:W-:-:S12]  /*1510*/  UIMAD UR44, UR4, UR12, UR44 ;  /* 0x0000000c042c72a4 */ /* 0x000fd8000f8e022c */
.L_x_16:
[----:B------:R-:W-:Y:S01]  /*1520*/  BAR.SYNC.DEFER_BLOCKING 0x0 ;  /* 0x0000000000007b1d */ /* 0x000fe20000010000 */
[----:B------:R-:W-:Y:S01]  /*1530*/  UISETP.NE.AND UP0, UPT, UR15, 0x2, UPT ;  /* 0x000000020f00788c */ /* 0x000fe2000bf05270 */
[----:B------:R-:W-:Y:S02]  /*1540*/  ISETP.NE.OR P2, PT, R0, 0x2, !P2 ;  /* 0x000000020000780c */ /* 0x000fe40005745670 */
[----:B------:R-:W-:Y:S02]  /*1550*/  LOP3.LUT R0, R70, 0x1f, RZ, 0xc0, !PT ;  /* 0x0000001f46007812 */ /* 0x000fe400078ec0ff */
[----:B------:R-:W1:Y:S04]  /*1560*/  LDCU UR39, c[0x0][0xc24] ;  /* 0x00018480ff2777ac */ /* 0x000e680008000800 */
[----:B------:R-:W-:Y:S05]  /*1570*/  BRA.U UP0, `(.L_x_17) ;  /* 0x0000002500c87547 */ /* 0x000fea000b800000 */
[----:B------:R-:W2:Y:S01]  /*1580*/  LDCU UR5, c[0x0][0x388] ;  /* 0x00007100ff0577ac */ /* 0x000ea20008000800 */
[----:B------:R-:W-:Y:S01]  /*1590*/  PLOP3.LUT P1, PT, PT, PT, UP2, 0x80, 0x8 ;  /* 0x000000000008781c */ /* 0x000fe20003f2f028 */
[----:B------:R-:W-:Y:S01]  /*15a0*/  IMAD.MOV.U32 R2, RZ, RZ, RZ ;  /* 0x000000ffff027224 */ /* 0x000fe200078e00ff */
[----:B------:R-:W-:Y:S01]  /*15b0*/  ISETP.EQ.OR P3, PT, R0, RZ, P2 ;  /* 0x000000ff0000720c */ /* 0x000fe20001762670 */
[----:B------:R-:W3:Y:S01]  /*15c0*/  LDCU UR8, c[0x0][0x38c] ;  /* 0x00007180ff0877ac */ /* 0x000ee20008000800 */
[----:B------:R-:W-:Y:S01]  /*15d0*/  PLOP3.LUT P1, PT, P1, PT, PT, 0x8, 0x80 ;  /* 0x000000000080781c */ /* 0x000fe20000f2e170 */
[----:B------:R-:W4:Y:S01]  /*15e0*/  LDCU.64 UR6, c[0x0][0x390] ;  /* 0x00007200ff0677ac */ /* 0x000f220008000a00 */
[----:B------:R-:W1:Y:S01]  /*15f0*/  LDCU UR52, c[0x0][0x370] ;  /* 0x00006e00ff3477ac */ /* 0x000e620008000800 */
[----:B------:R-:W1:Y:S01]  /*1600*/  LDCU.64 UR42, c[0x0][0x348] ;  /* 0x00006900ff2a77ac */ /* 0x000e620008000a00 */
[----:B--2---:R-:W-:Y:S01]  /*1610*/  UIADD3 UR5, UPT, UPT, UR5, 0x3f, URZ ;  /* 0x0000003f05057890 */ /* 0x004fe2000fffe0ff */
[----:B------:R-:W2:Y:S03]  /*1620*/  LDCU UR51, c[0x0][0x374] ;  /* 0x00006e80ff3377ac */ /* 0x000ea60008000800 */
[----:B------:R-:W-:Y:S01]  /*1630*/  USHF.R.S32.HI UR4, URZ, 0x1f, UR5 ;  /* 0x0000001fff047899 */ /* 0x000fe20008011405 */
[----:B------:R-:W-:Y:S01]  /*1640*/  UMOV UR26, 0x1 ;  /* 0x00000001001a7882 */ /* 0x000fe20000000000 */
[----:B------:R-:W-:-:S02]  /*1650*/  UMOV UR30, URZ ;  /* 0x000000ff001e7c82 */ /* 0x000fc40008000000 */
[----:B------:R-:W-:Y:S01]  /*1660*/  ULEA.HI UR4, UR4, UR5, URZ, 0x6 ;  /* 0x0000000504047291 */ /* 0x000fe2000f8f30ff */
[----:B------:R-:W-:Y:S01]  /*1670*/  UMOV UR31, URZ ;  /* 0x000000ff001f7c82 */ /* 0x000fe20008000000 */
[----:B------:R-:W-:Y:S02]  /*1680*/  UMOV UR38, URZ ;  /* 0x000000ff00267c82 */ /* 0x000fe40008000000 */
[----:B------:R-:W-:-:S04]  /*1690*/  USHF.R.S32.HI UR4, URZ, 0x6, UR4 ;  /* 0x00000006ff047899 */ /* 0x000fc80008011404 */
[----:B---3--:R-:W-:-:S04]  /*16a0*/  UIMAD UR4, UR4, UR8, URZ ;  /* 0x00000008040472a4 */ /* 0x008fc8000f8e02ff */
[----:B----4-:R-:W-:-:S04]  /*16b0*/  UIMAD UR4, UR4, UR6, URZ ;  /* 0x00000006040472a4 */ /* 0x010fc8000f8e02ff */
[----:B------:R-:W-:-:S04]  /*16c0*/  UIMAD UR53, UR4, UR7, URZ ;  /* 0x00000007043572a4 */ /* 0x000fc8000f8e02ff */
[----:B------:R-:W-:Y:S02]  /*16d0*/  UISETP.NE.AND UP1, UPT, UR53, URZ, UPT ;  /* 0x000000ff3500728c */ /* 0x000fe4000bf25270 */
[----:B------:R-:W-:-:S04]  /*16e0*/  UISETP.LT.U32.AND UP0, UPT, UR53, 0x1b, UPT ;  /* 0x0000001b3500788c */ /* 0x000fc8000bf01070 */
[----:B------:R-:W-:-:S04]  /*16f0*/  USEL UR4, UR53, 0x1b, UP0 ;  /* 0x0000001b35047887 */ /* 0x000fc80008000000 */
[----:B------:R-:W-:Y:S02]  /*1700*/  UIADD3 UR5, UPT, UPT, UR4, -0x1, URZ ;  /* 0xffffffff04057890 */ /* 0x000fe4000fffe0ff */
[----:B------:R-:W-:Y:S02]  /*1710*/  @!UP1 UIADD3 UR5, UPT, UPT, UR4, URZ, URZ ;  /* 0x000000ff04059290 */ /* 0x000fe4000fffe0ff */
[----:B------:R-:W-:Y:S02]  /*1720*/  UIADD3 UR50, UPT, UPT, UR53, -UR4, URZ ;  /* 0x8000000435327290 */ /* 0x000fe4000fffe0ff */
[----:B-12---:R-:W-:-:S12]  /*1730*/  UIADD3 UR54, UPT, UPT, UR5, 0x1, URZ ;  /* 0x0000000105367890 */ /* 0x006fd8000fffe0ff */
.L_x_33:
[----:B------:R-:W1:Y:S01]  /*1740*/  S2UR UR36, SR_CgaCtaId ;  /* 0x00000000002479c3 */ /* 0x000e620000008800 */
[----:B------:R-:W-:Y:S01]  /*1750*/  UMOV UR4, 0x400 ;  /* 0x0000040000047882 */ /* 0x000fe20000000000 */
[----:B------:R-:W-:Y:S01]  /*1760*/  MOV R0, UR26 ;  /* 0x0000001a00007c02 */ /* 0x000fe20008000f00 */
[----:B------:R-:W-:Y:S02]  /*1770*/  UISETP.NE.AND UP0, UPT, UR53, URZ, UPT ;  /* 0x000000ff3500728c */ /* 0x000fe4000bf05270 */
[----:B------:R-:W-:Y:S01]  /*1780*/  USHF.L.U32 UR44, UR44, 0x6, URZ ;  /* 0x000000062c2c7899 */ /* 0x000fe200080006ff */
[----:B------:R-:W-:Y:S01]  /*1790*/  SHF.L.U32 R0, R0, 0x1f, RZ ;  /* 0x0000001f00007819 */ /* 0x000fe200000006ff */
[----:B------:R-:W-:Y:S01]  /*17a0*/  USHF.L.U32 UR19, UR45, 0x6, URZ ;  /* 0x000000062d137899 */ /* 0x000fe200080006ff */
[----:B------:R-:W-:Y:S01]  /*17b0*/  UMOV UR27, URZ ;  /* 0x000000ff001b7c82 */ /* 0x000fe20008000000 */
[----:B------:R-:W-:Y:S01]  /*17c0*/  UMOV UR22, URZ ;  /* 0x000000ff00167c82 */ /* 0x000fe20008000000 */
[----:B------:R-:W-:Y:S01]  /*17d0*/  UMOV UR21, URZ ;  /* 0x000000ff00157c82 */ /* 0x000fe20008000000 */
[----:B------:R-:W-:Y:S01]  /*17e0*/  UMOV UR20, URZ ;  /* 0x000000ff00147c82 */ /* 0x000fe20008000000 */
[----:B-1----:R-:W-:-:S04]  /*17f0*/  ULEA UR36, UR36, UR4, 0x18 ;  /* 0x0000000424247291 */ /* 0x002fc8000f8ec0ff */
[----:B------:R-:W-:-:S09]  /*1800*/  ULEA UR4, UR30, UR36, 0x3 ;  /* 0x000000241e047291 */ /* 0x000fd2000f8e18ff */
[----:B------:R1:W2:Y:S01]  /*1810*/  SYNCS.PHASECHK.TRANS64.TRYWAIT P0, [UR4+0xd8], R0 ;  /* 0x0000d800ff0075a7 */ /* 0x0002a20008001104 */
[----:B------:R-:W-:Y:S05]  /*1820*/  BRA.U !UP0, `(.L_x_18) ;  /* 0x0000000508947547 */ /* 0x000fea000b800000 */
[----:B------:R-:W3:Y:S01]  /*1830*/  LDCU.128 UR12, c[0x0][0x480] ;  /* 0x00009000ff0c77ac */ /* 0x000ee20008000c00 */
[----:B------:R-:W4:Y:S01]  /*1840*/  LDCU.128 UR8, c[0x0][0x490] ;  /* 0x00009200ff0877ac */ /* 0x000f220008000c00 */
[----:B------:R-:W1:Y:S01]  /*1850*/  LDCU.64 UR20, c[0x0][0x4c0] ;  /* 0x00009800ff1477ac */ /* 0x000e620008000a00 */
[----:B------:R-:W1:Y:S01]  /*1860*/  LDCU.64 UR16, c[0x0][0x4f0] ;  /* 0x00009e00ff1077ac */ /* 0x000e620008000a00 */
[----:B------:R-:W1:Y:S01]  /*1870*/  LDCU UR18, c[0x0][0x4c8] ;  /* 0x00009900ff1277ac */ /* 0x000e620008000800 */
[----:B---3--:R-:W-:Y:S02]  /*1880*/  UIMAD.WIDE.U32 UR4, UR44, UR13, URZ ;  /* 0x0000000d2c0472a5 */ /* 0x008fe4000f8e00ff */
[----:B------:R-:W-:Y:S02]  /*1890*/  UISETP.NE.AND UP0, UPT, UR12, 0x1, UPT ;  /* 0x000000010c00788c */ /* 0x000fe4000bf05270 */
[----:B------:R-:W-:Y:S01]  /*18a0*/  USHF.R.U32.HI UR5, URZ, UR14, UR5 ;  /* 0x0000000eff057299 */ /* 0x000fe20008011605 */
[----:B------:R-:W3:Y:S03]  /*18b0*/  LDCU UR45, c[0x0][0x38c] ;  /* 0x00007180ff2d77ac */ /* 0x000ee60008000800 */
[----:B------:R-:W-:-:S02]  /*18c0*/  USEL UR5, UR44, UR5, !UP0 ;  /* 0x000000052c057287 */ /* 0x000fc4000c000000 */
[----:B------:R-:W-:Y:S02]  /*18d0*/  UISETP.NE.AND UP0, UPT, UR15, 0x1, UPT ;  /* 0x000000010f00788c */ /* 0x000fe4000bf05270 */
[----:B----4-:R-:W-:Y:S01]  /*18e0*/  UIMAD.WIDE.U32 UR6, UR5, UR8, URZ ;  /* 0x00000008050672a5 */ /* 0x010fe2000f8e00ff */
[----:B------:R-:W4:Y:S01]  /*18f0*/  LDCU UR8, c[0x0][0x4a0] ;  /* 0x00009400ff0877ac */ /* 0x000f220008000800 */
[----:B------:R-:W1:Y:S05]  /*1900*/  LDCU UR23, c[0x0][0x4cc] ;  /* 0x00009980ff1777ac */ /* 0x000e6a0008000800 */
[----:B------:R-:W-:Y:S01]  /*1910*/  UMOV UR4, UR7 ;  /* 0x0000000700047c82 */ /* 0x000fe20008000000 */
[----:B------:R-:W1:Y:S01]  /*1920*/  LDCU.64 UR40, c[0x0][0x390] ;  /* 0x00007200ff2877ac */ /* 0x000e620008000a00 */
[----:B------:R-:W-:Y:S01]  /*1930*/  USHF.R.U32.HI UR4, URZ, UR9, UR4 ;  /* 0x00000009ff047299 */ /* 0x000fe20008011604 */
[----:B------:R-:W1:Y:S03]  /*1940*/  LDCU UR9, c[0x0][0x4ec] ;  /* 0x00009d80ff0977ac */ /* 0x000e660008000800 */
[----:B------:R-:W-:-:S02]  /*1950*/  USEL UR4, UR5, UR4, !UP0 ;  /* 0x0000000405047287 */ /* 0x000fc4000c000000 */
[----:B------:R-:W-:Y:S02]  /*1960*/  UISETP.NE.AND UP0, UPT, UR10, 0x1, UPT ;  /* 0x000000010a00788c */ /* 0x000fe4000bf05270 */
[----:B------:R-:W-:Y:S01]  /*1970*/  UIMAD.WIDE.U32 UR6, UR4, UR11, URZ ;  /* 0x0000000b040672a5 */ /* 0x000fe2000f8e00ff */
[----:B------:R-:W1:Y:S01]  /*1980*/  LDCU.64 UR24, c[0x0][0x4d0] ;  /* 0x00009a00ff1877ac */ /* 0x000e620008000a00 */
[----:B------:R-:W-:-:S05]  /*1990*/  UIADD3 UR38, UPT, UPT, UR54, UR31, URZ ;  /* 0x0000001f36267290 */ /* 0x000fca000fffe0ff */
[----:B------:R-:W-:Y:S01]  /*19a0*/  UMOV UR6, UR7 ;  /* 0x0000000700067c82 */ /* 0x000fe20008000000 */
[----:B------:R-:W-:Y:S02]  /*19b0*/  UIADD3 UR7, UPT, UPT, -UR4, URZ, URZ ;  /* 0x000000ff04077290 */ /* 0x000fe4000fffe1ff */
[----:B----4-:R-:W-:Y:S02]  /*19c0*/  USHF.R.U32.HI UR6, URZ, UR8, UR6 ;  /* 0x00000008ff067299 */ /* 0x010fe40008011606 */
[----:B------:R-:W-:Y:S02]  /*19d0*/  UIADD3 UR8, UPT, UPT, -UR5, URZ, URZ ;  /* 0x000000ff05087290 */ /* 0x000fe4000fffe1ff */
[----:B------:R-:W-:Y:S02]  /*19e0*/  USEL UR14, UR4, UR6, !UP0 ;  /* 0x00000006040e7287 */ /* 0x000fe4000c000000 */
[----:B------:R-:W-:Y:S02]  /*19f0*/  UIMAD UR7, UR15, UR7, UR5 ;  /* 0x000000070f0772a4 */ /* 0x000fe4000f8e0205 */
[----:B------:R-:W-:-:S02]  /*1a00*/  UIADD3 UR6, UPT, UPT, -UR14, URZ, URZ ;  /* 0x000000ff0e067290 */ /* 0x000fc4000fffe1ff */
[----:B------:R-:W-:Y:S02]  /*1a10*/  UIMAD UR8, UR12, UR8, UR44 ;  /* 0x000000080c0872a4 */ /* 0x000fe4000f8e022c */
[----:B------:R-:W-:Y:S02]  /*1a20*/  UIMAD UR13, UR10, UR6, UR4 ;  /* 0x000000060a0d72a4 */ /* 0x000fe4000f8e0204 */
[----:B-1----:R-:W-:Y:S02]  /*1a30*/  UIMAD UR11, UR8, UR20, UR9 ;  /* 0x00000014080b72a4 */ /* 0x002fe4000f8e0209 */
[----:B------:R-:W-:Y:S01]  /*1a40*/  UIMAD UR12, UR7, UR21, UR16 ;  /* 0x00000015070c72a4 */ /* 0x000fe2000f8e0210 */
[----:B------:R-:W1:Y:S02]  /*1a50*/  LDCU.64 UR4, c[0x0][0x4f8] ;  /* 0x00009f00ff0477ac */ /* 0x000e640008000a00 */
[----:B------:R-:W4:Y:S01]  /*1a60*/  LDCU UR6, c[0x0][0x500] ;  /* 0x0000a000ff0677ac */ /* 0x000f220008000800 */
[----:B------:R-:W-:Y:S01]  /*1a70*/  UIMAD UR13, UR13, UR18, UR17 ;  /* 0x000000120d0d72a4 */ /* 0x000fe2000f8e0211 */
[----:B------:R-:W-:Y:S01]  /*1a80*/  UMOV UR27, URZ ;  /* 0x000000ff001b7c82 */ /* 0x000fe20008000000 */
[----:B------:R-:W-:Y:S01]  /*1a90*/  UMOV UR7, UR30 ;  /* 0x0000001e00077c82 */ /* 0x000fe20008000000 */
[----:B------:R-:W-:Y:S01]  /*1aa0*/  UMOV UR20, URZ ;  /* 0x000000ff00147c82 */ /* 0x000fe20008000000 */
[----:B------:R-:W-:Y:S01]  /*1ab0*/  UMOV UR21, URZ ;  /* 0x000000ff00157c82 */ /* 0x000fe20008000000 */
[----:B---3--:R-:W-:-:S07]  /*1ac0*/  UMOV UR22, URZ ;  /* 0x000000ff00167c82 */ /* 0x008fce0008000000 */
.L_x_23:
[----:B------:R-:W-:Y:S01]  /*1ad0*/  @!P2 MOV R3, 0x2000 ;  /* 0x000020000003a802 */ /* 0x000fe20000000f00 */
[----:B------:R-:W-:Y:S01]  /*1ae0*/  ULEA UR9, UR7, UR36, 0x3 ;  /* 0x0000002407097291 */ /* 0x000fe2000f8e18ff */
[----:B--2---:R-:W-:Y:S11]  /*1af0*/  @P0 BRA `(.L_x_19) ;  /* 0x0000000000100947 */ /* 0x004ff60003800000 */
[----:B------:R-:W-:Y:S04]  /*1b00*/  MOV R4, UR26 ;  /* 0x0000001a00047c02 */ /* 0x000fe80008000f00 */
[----:B------:R-:W-:Y:S04]  /*1b10*/  SHF.L.U32 R4, R4, 0x1f, RZ ;  /* 0x0000001f04047819 */ /* 0x000fe800000006ff */
[----:B------:R-:W2:Y:S02]  /*1b20*/  SYNCS.PHASECHK.TRANS64.TRYWAIT P0, [UR9+0xd8], R4 ;  /* 0x0000d804ff0075a7 */ /* 0x000ea40008001109 */
[----:B--2---:R-:W-:Y:S05]  /*1b30*/  @!P0 BRA `(.L_x_20) ;  /* 0x0000005c00b48947 */ /* 0x004fea0003800000 */
.L_x_19:
[----:B------:R3:W-:Y:S01]  /*1b40*/  @!P2 SYNCS.ARRIVE.TRANS64 RZ, [UR9], R3 ;  /* 0x00000003ffffa9a7 */ /* 0x0007e20008000009 */
[----:B------:R-:W-:Y:S04]  /*1b50*/  BSSY.RECONVERGENT B0, `(.L_x_21) ;  /* 0x0000003000007945 */ /* 0x000fe80003800200 */
[----:B------:R-:W-:Y:S05]  /*1b60*/  @P3 BRA `(.L_x_22) ;  /* 0x0000000000043947 */ /* 0x000fea0003800000 */
[----:B-1--4-:R-:W-:Y:S05]  /*1b70*/  BPT.TRAP 0x1 ;  /* 0x000000040000795c */ /* 0x012fea0000300000 */
.L_x_22:
[----:B-1--4-:R-:W-:Y:S05]  /*1b80*/  BSYNC.RECONVERGENT B0 ;  /* 0x0000000000007941 */ /* 0x012fea0003800200 */
.L_x_21:
[----:B------:R-:W-:Y:S02]  /*1b90*/  UIADD3 UR8, UPT, UPT, UR7, 0x1, URZ ;  /* 0x0000000107087890 */ /* 0x000fe4000fffe0ff */
[----:B------:R-:W-:Y:S02]  /*1ba0*/  UIMAD UR15, UR20, UR23, UR4 ;  /* 0x00000017140f72a4 */ /* 0x000fe4000f8e0204 */
[----:B------:R-:W-:Y:S02]  /*1bb0*/  UISETP.NE.AND UP0, UPT, UR8, 0x1b, UPT ;  /* 0x0000001b0800788c */ /* 0x000fe4000bf05270 */
[----:B------:R-:W-:Y:S02]  /*1bc0*/  ULEA UR16, UR7, UR36, 0xc ;  /* 0x0000002407107291 */ /* 0x000fe4000f8e60ff */
[----:B------:R-:W-:Y:S02]  /*1bd0*/  USEL UR10, URZ, 0x1, UP0 ;  /* 0x00000001ff0a7887 */ /* 0x000fe40008000000 */
[----:B------:R-:W-:Y:S02]  /*1be0*/  USEL UR30, UR8, URZ, UP0 ;  /* 0x000000ff081e7287 */ /* 0x000fe40008000000 */
[----:B------:R-:W-:Y:S02]  /*1bf0*/  ULOP3.LUT UR26, UR26, UR10, URZ, 0x3c, !UPT ;  /* 0x0000000a1a1a7292 */ /* 0x000fe4000f8e3cff */
[----:B------:R-:W-:Y:S02]  /*1c00*/  ULEA UR8, UR30, UR36, 0x3 ;  /* 0x000000241e087291 */ /* 0x000fe4000f8e18ff */
[----:B------:R-:W-:Y:S02]  /*1c10*/  UIADD3 UR34, UP0, UPT, UR42, 0x80, URZ ;  /* 0x000000802a227890 */ /* 0x000fe4000ff1e0ff */
[----:B------:R-:W-:Y:S01]  /*1c20*/  USHF.L.U32 UR10, UR27, 0x6, URZ ;  /* 0x000000061b0a7899 */ /* 0x000fe200080006ff */
[----:B--2---:R-:W-:Y:S01]  /*1c30*/  MOV R0, UR26 ;  /* 0x0000001a00007c02 */ /* 0x004fe20008000f00 */
[----:B------:R-:W-:Y:S02]  /*1c40*/  UIADD3.X UR35, UPT, UPT, URZ, UR43, URZ, UP0, !UPT ;  /* 0x0000002bff237290 */ /* 0x000fe400087fe4ff */
[----:B------:R-:W-:Y:S01]  /*1c50*/  UIADD3 UR32, UP3, UPT, UR42, 0x200, URZ ;  /* 0x000002002a207890 */ /* 0x000fe2000ff7e0ff */
[----:B------:R-:W-:Y:S01]  /*1c60*/  SHF.L.U32 R0, R0, 0x1f, RZ ;  /* 0x0000001f00007819 */ /* 0x000fe200000006ff */
[----:B------:R-:W-:Y:S02]  /*1c70*/  UIADD3 UR37, UPT, UPT, UR20, 0x1, URZ ;  /* 0x0000000114257890 */ /* 0x000fe4000fffe0ff */
[----:B------:R-:W-:Y:S01]  /*1c80*/  UIADD3.X UR33, UPT, UPT, URZ, UR43, URZ, UP3, !UPT ;  /* 0x0000002bff217290 */ /* 0x000fe20009ffe4ff */
[----:B------:R1:W2:Y:S01]  /*1c90*/  SYNCS.PHASECHK.TRANS64.TRYWAIT P0, [UR8+0xd8], R0 ;  /* 0x0000d800ff0075a7 */ /* 0x0002a20008001108 */
[----:B------:R-:W-:Y:S02]  /*1ca0*/  UIMAD UR8, UR21, UR24, UR5 ;  /* 0x00000018150872a4 */ /* 0x000fe4000f8e0205 */
[----:B------:R-:W-:Y:S02]  /*1cb0*/  UIMAD UR7, UR22, UR25, UR6 ;  /* 0x00000019160772a4 */ /* 0x000fe4000f8e0206 */
[----:B------:R-:W-:Y:S02]  /*1cc0*/  ULEA UR15, UR8, UR15, 0x5 ;  /* 0x0000000f080f7291 */ /* 0x000fe4000f8e28ff */
[----:B------:R-:W-:Y:S02]  /*1cd0*/  UIADD3 UR8, UPT, UPT, UR16, 0x2600, URZ ;  /* 0x0000260010087890 */ /* 0x000fe4000fffe0ff */
[----:B------:R-:W-:Y:S02]  /*1ce0*/  ULEA UR7, UR7, UR15, 0xa ;  /* 0x0000000f07077291 */ /* 0x000fe4000f8e50ff */
[----:B------:R-:W-:Y:S02]  /*1cf0*/  UIADD3 UR16, UPT, UPT, UR16, 0x1d600, URZ ;  /* 0x0001d60010107890 */ /* 0x000fe4000fffe0ff */
[----:B------:R-:W-:Y:S02]  /*1d00*/  UPRMT UR7, UR7, 0x5410, URZ ;  /* 0x0000541007077896 */ /* 0x000fe400080000ff */
[----:B------:R-:W-:Y:S02]  /*1d10*/  UISETP.NE.AND UP2, UPT, UR37, UR45, UPT ;  /* 0x0000002d2500728c */ /* 0x000fe4000bf45270 */
[----:B------:R-:W-:Y:S02]  /*1d20*/  UIADD3 UR29, UPT, UPT, UR21, 0x1, URZ ;  /* 0x00000001151d7890 */ /* 0x000fe4000fffe0ff */
[----:B------:R-:W-:Y:S02]  /*1d30*/  UIADD3 UR28, UPT, UPT, UR22, 0x1, URZ ;  /* 0x00000001161c7890 */ /* 0x000fe4000fffe0ff */
[----:B------:R-:W-:Y:S01]  /*1d40*/  UIADD3 UR31, UPT, UPT, UR31, 0x1, URZ ;  /* 0x000000011f1f7890 */ /* 0x000fe2000fffe0ff */
[----:B------:R4:W-:Y:S01]  /*1d50*/  UTMALDG.5D.IM2COL [UR8], [UR34], UR7 ;  /* 0x00000008220073b4 */ /* 0x0009e20008060007 */
[----:B------:R-:W-:Y:S01]  /*1d60*/  UMOV UR46, 0x0 ;  /* 0x00000000002e7882 */ /* 0x000fe20000000000 */
[----:B------:R-:W-:Y:S01]  /*1d70*/  UMOV UR47, 0x10000000 ;  /* 0x10000000002f7882 */ /* 0x000fe20000000000 */
[----:B------:R-:W-:Y:S01]  /*1d80*/  UMOV UR17, UR9 ;  /* 0x0000000900117c82 */ /* 0x000fe20008000000 */
[----:B------:R-:W-:Y:S01]  /*1d90*/  @UP2 UIADD3 UR29, UPT, UPT, UR21, URZ, URZ ;  /* 0x000000ff151d2290 */ /* 0x000fe2000fffe0ff */
[----:B------:R-:W-:Y:S03]  /*1da0*/  UMOV UR18, UR10 ;  /* 0x0000000a00127c82 */ /* 0x000fe60008000000 */
[----:B------:R-:W-:Y:S01]  /*1db0*/  UISETP.NE.AND UP1, UPT, UR29, UR40, UPT ;  /* 0x000000281d00728c */ /* 0x000fe2000bf25270 */
[----:B------:R3:W-:Y:S10]  /*1dc0*/  UTMALDG.5D [UR16], [UR32], desc[UR46] ;  /* 0x00002e10200075b4 */ /* 0x0007f40008021000 */
[----:B------:R-:W-:Y:S04]  /*1dd0*/  @UP1 UIADD3 UR28, UPT, UPT, UR22, URZ, URZ ;  /* 0x000000ff161c1290 */ /* 0x000fe8000fffe0ff */
[----:B------:R-:W-:Y:S02]  /*1de0*/  UISETP.NE.AND UP0, UPT, UR28, UR41, UPT ;  /* 0x000000291c00728c */ /* 0x000fe4000bf05270 */
[----:B----4-:R-:W-:Y:S09]  /*1df0*/  UIADD3 UR8, UPT, UPT, UR27, 0x1, URZ ;  /* 0x000000011b087890 */ /* 0x010ff2000fffe0ff */
[----:B------:R-:W-:Y:S01]  /*1e00*/  @UP0 UIADD3 UR8, UPT, UPT, UR27, URZ, URZ ;  /* 0x000000ff1b080290 */ /* 0x000fe2000fffe0ff */
[----:B------:R-:W-:Y:S06]  /*1e10*/  UMOV UR7, UR30 ;  /* 0x0000001e00077c82 */ /* 0x000fec0008000000 */
[----:B------:R-:W-:Y:S01]  /*1e20*/  UMOV UR27, UR8 ;  /* 0x00000008001b7c82 */ /* 0x000fe20008000000 */
[----:B---3--:R-:W-:Y:S02]  /*1e30*/  USEL UR22, UR28, URZ, UP0 ;  /* 0x000000ff1c167287 */ /* 0x008fe40008000000 */
[----:B------:R-:W-:Y:S02]  /*1e40*/  UISETP.NE.AND UP0, UPT, UR31, UR38, UPT ;  /* 0x000000261f00728c */ /* 0x000fe4000bf05270 */
[----:B------:R-:W-:Y:S02]  /*1e50*/  USEL UR20, UR37, URZ, UP2 ;  /* 0x000000ff25147287 */ /* 0x000fe40009000000 */
[----:B------:R-:W-:Y:S05]  /*1e60*/  USEL UR21, UR29, URZ, UP1 ;  /* 0x000000ff1d157287 */ /* 0x000fea0008800000 */
[----:B-1----:R-:W-:Y:S07]  /*1e70*/  BRA.U UP0, `(.L_x_23) ;  /* 0xfffffffd00147547 */ /* 0x002fee000b83ffff */
.L_x_18:
[----:B------:R-:W-:Y:S01]  /*1e80*/  ULEA UR4, UR30, UR36, 0x3 ;  /* 0x000000241e047291 */ /* 0x000fe2000f8e18ff */
[----:B-1----:R-:W-:Y:S01]  /*1e90*/  MOV R0, UR26 ;  /* 0x0000001a00007c02 */ /* 0x002fe20008000f00 */
[----:B------:R-:W-:Y:S01]  /*1ea0*/  @!P1 SYNCS.ARRIVE.TRANS64.A1T0 RZ, [UR36+0x1c8], RZ ;  /* 0x0001c8ffffff99a7 */ /* 0x000fe20008100024 */
[----:B------:R-:W-:Y:S02]  /*1eb0*/  UISETP.GE.AND UP0, UPT, UR50, 0x1, UPT ;  /* 0x000000013200788c */ /* 0x000fe4000bf06270 */
[----:B------:R-:W-:-:S04]  /*1ec0*/  SHF.L.U32 R0, R0, 0x1f, RZ ;  /* 0x0000001f00007819 */ /* 0x000fc800000006ff */
[----:B--2---:R1:W2:Y:S03]  /*1ed0*/  SYNCS.PHASECHK.TRANS64.TRYWAIT P0, [UR4+0xd8], R0 ;  /* 0x0000d800ff0075a7 */ /* 0x0042a60008001104 */
[----:B------:R-:W-:Y:S05]  /*1ee0*/  BRA.U !UP0, `(.L_x_24) ;  /* 0x00000005088c7547 */ /* 0x000fea000b800000 */
[----:B------:R-:W3:Y:S01]  /*1ef0*/  LDCU.128 UR8, c[0x0][0x480] ;  /* 0x00009000ff0877ac */ /* 0x000ee20008000c00 */
[----:B------:R-:W4:Y:S01]  /*1f00*/  LDCU.128 UR32, c[0x0][0x490] ;  /* 0x00009200ff2077ac */ /* 0x000f220008000c00 */
[----:B------:R-:W1:Y:S01]  /*1f10*/  LDCU.64 UR28, c[0x0][0x4c0] ;  /* 0x00009800ff1c77ac */ /* 0x000e620008000a00 */
[----:B------:R-:W1:Y:S01]  /*1f20*/  LDCU UR13, c[0x0][0x4c8] ;  /* 0x00009900ff0d77ac */ /* 0x000e620008000800 */
[----:B------:R-:W1:Y:S01]  /*1f30*/  LDCU.64 UR16, c[0x0][0x4f0] ;  /* 0x00009e00ff1077ac */ /* 0x000e620008000a00 */
[----:B---3--:R-:W-:Y:S02]  /*1f40*/  UIMAD.WIDE.U32 UR4, UR44, UR9, URZ ;  /* 0x000000092c0472a5 */ /* 0x008fe4000f8e00ff */
[----:B------:R-:W-:Y:S02]  /*1f50*/  UISETP.NE.AND UP0, UPT, UR8, 0x1, UPT ;  /* 0x000000010800788c */ /* 0x000fe4000bf05270 */
[----:B------:R-:W-:Y:S01]  /*1f60*/  USHF.R.U32.HI UR5, URZ, UR10, UR5 ;  /* 0x0000000aff057299 */ /* 0x000fe20008011605 */
[----:B------:R-:W3:Y:S03]  /*1f70*/  LDCU UR9, c[0x0][0x4a0] ;  /* 0x00009400ff0977ac */ /* 0x000ee60008000800 */
[----:B------:R-:W-:-:S02]  /*1f80*/  USEL UR5, UR44, UR5, !UP0 ;  /* 0x000000052c057287 */ /* 0x000fc4000c000000 */
[----:B------:R-:W-:Y:S02]  /*1f90*/  UISETP.NE.AND UP0, UPT, UR11, 0x1, UPT ;  /* 0x000000010b00788c */ /* 0x000fe4000bf05270 */
[----:B----4-:R-:W-:Y:S01]  /*1fa0*/  UIMAD.WIDE.U32 UR6, UR5, UR32, URZ ;  /* 0x00000020050672a5 */ /* 0x010fe2000f8e00ff */
[----:B------:R-:W1:Y:S01]  /*1fb0*/  LDCU UR10, c[0x0][0x4ec] ;  /* 0x00009d80ff0a77ac */ /* 0x000e620008000800 */
[----:B------:R-:W4:Y:S05]  /*1fc0*/  LDCU UR46, c[0x0][0x38c] ;  /* 0x00007180ff2e77ac */ /* 0x000f2a0008000800 */
[----:B------:R-:W-:Y:S01]  /*1fd0*/  UMOV UR4, UR7 ;  /* 0x0000000700047c82 */ /* 0x000fe20008000000 */
[----:B------:R-:W1:Y:S01]  /*1fe0*/  LDCU UR23, c[0x0][0x4cc] ;  /* 0x00009980ff1777ac */ /* 0x000e620008000800 */
[----:B------:R-:W-:Y:S01]  /*1ff0*/  USHF.R.U32.HI UR4, URZ, UR33, UR4 ;  /* 0x00000021ff047299 */ /* 0x000fe20008011604 */
[----:B------:R-:W1:Y:S03]  /*2000*/  LDCU.64 UR40, c[0x0][0x390] ;  /* 0x00007200ff2877ac */ /* 0x000e660008000a00 */
[----:B------:R-:W-:-:S02]  /*2010*/  USEL UR4, UR5, UR4, !UP0 ;  /* 0x0000000405047287 */ /* 0x000fc4000c000000 */
[----:B------:R-:W-:Y:S02]  /*2020*/  UISETP.NE.AND UP0, UPT, UR34, 0x1, UPT ;  /* 0x000000012200788c */ /* 0x000fe4000bf05270 */
[----:B------:R-:W-:Y:S01]  /*2030*/  UIMAD.WIDE.U32 UR6, UR4, UR35, URZ ;  /* 0x00000023040672a5 */ /* 0x000fe2000f8e00ff */
[----:B------:R-:W1:Y:S01]  /*2040*/  LDCU.64 UR24, c[0x0][0x4d0] ;  /* 0x00009a00ff1877ac */ /* 0x000e620008000a00 */
[----:B------:R-:W-:-:S05]  /*2050*/  UIADD3 UR38, UPT, UPT, UR50, UR38, URZ ;  /* 0x0000002632267290 */ /* 0x000fca000fffe0ff */
[----:B------:R-:W-:Y:S01]  /*2060*/  UMOV UR6, UR7 ;  /* 0x0000000700067c82 */ /* 0x000fe20008000000 */
[----:B------:R-:W-:Y:S02]  /*2070*/  UIADD3 UR7, UPT, UPT, -UR5, URZ, URZ ;  /* 0x000000ff05077290 */ /* 0x000fe4000fffe1ff */
[----:B---3--:R-:W-:Y:S02]  /*2080*/  USHF.R.U32.HI UR6, URZ, UR9, UR6 ;  /* 0x00000009ff067299 */ /* 0x008fe40008011606 */
[----:B------:R-:W-:Y:S02]  /*2090*/  UIMAD UR7, UR8, UR7, UR44 ;  /* 0x00000007080772a4 */ /* 0x000fe4000f8e022c */
[----:B------:R-:W-:Y:S02]  /*20a0*/  USEL UR14, UR4, UR6, !UP0 ;  /* 0x00000006040e7287 */ /* 0x000fe4000c000000 */
[----:B------:R-:W-:Y:S02]  /*20b0*/  UIADD3 UR6, UPT, UPT, -UR4, URZ, URZ ;  /* 0x000000ff04067290 */ /* 0x000fe4000fffe1ff */
[----:B------:R-:W-:-:S02]  /*20c0*/  UIADD3 UR9, UPT, UPT, -UR14, URZ, URZ ;  /* 0x000000ff0e097290 */ /* 0x000fc4000fffe1ff */
[----:B------:R-:W-:Y:S02]  /*20d0*/  UIMAD UR12, UR11, UR6, UR5 ;  /* 0x000000060b0c72a4 */ /* 0x000fe4000f8e0205 */
[----:B------:R-:W-:Y:S02]  /*20e0*/  UIMAD UR9, UR34, UR9, UR4 ;  /* 0x00000009220972a4 */ /* 0x000fe4000f8e0204 */
[----:B-1----:R-:W-:Y:S01]  /*20f0*/  UIMAD UR11, UR7, UR28, UR10 ;  /* 0x0000001c070b72a4 */ /* 0x002fe2000f8e020a */
[----:B------:R-:W1:Y:S02]  /*2100*/  LDCU.64 UR4, c[0x0][0x4f8] ;  /* 0x00009f00ff0477ac */ /* 0x000e640008000a00 */
[----:B------:R-:W3:Y:S01]  /*2110*/  LDCU UR6, c[0x0][0x500] ;  /* 0x0000a000ff0677ac */ /* 0x000ee20008000800 */
[----:B------:R-:W-:Y:S02]  /*2120*/  UIMAD UR12, UR12, UR29, UR16 ;  /* 0x0000001d0c0c72a4 */ /* 0x000fe4000f8e0210 */
[----:B------:R-:W-:Y:S01]  /*2130*/  UIMAD UR13, UR9, UR13, UR17 ;  /* 0x0000000d090d72a4 */ /* 0x000fe2000f8e0211 */
[----:B------:R-:W-:Y:S01]  /*2140*/  UMOV UR37, UR50 ;  /* 0x0000003200257c82 */ /* 0x000fe20008000000 */
[----:B----4-:R-:W-:-:S10]  /*2150*/  UMOV UR7, UR30 ;  /* 0x0000001e00077c82 */ /* 0x010fd40008000000 */
.L_x_29:
[----:B------:R-:W-:Y:S01]  /*2160*/  @!P2 MOV R3, 0x2000 ;  /* 0x000020000003a802 */ /* 0x000fe20000000f00 */
[----:B------:R-:W-:Y:S01]  /*2170*/  ULEA UR9, UR7, UR36, 0x3 ;  /* 0x0000002407097291 */ /* 0x000fe2000f8e18ff */
[----:B--2---:R-:W-:Y:S11]  /*2180*/  @P0 BRA `(.L_x_25) ;  /* 0x0000000000100947 */ /* 0x004ff60003800000 */
[----:B------:R-:W-:Y:S04]  /*2190*/  MOV R4, UR26 ;  /* 0x0000001a00047c02 */ /* 0x000fe80008000f00 */
[----:B------:R-:W-:Y:S04]  /*21a0*/  SHF.L.U32 R4, R4, 0x1f, RZ ;  /* 0x0000001f04047819 */ /* 0x000fe800000006ff */
[----:B------:R-:W2:Y:S02]  /*21b0*/  SYNCS.PHASECHK.TRANS64.TRYWAIT P0, [UR9+0xd8], R4 ;  /* 0x0000d804ff0075a7 */ /* 0x000ea40008001109 */
[----:B--2---:R-:W-:Y:S05]  /*21c0*/  @!P0 BRA `(.L_x_26) ;  /* 0x0000005800288947 */ /* 0x004fea0003800000 */
.L_x_25:
[----:B------:R4:W-:Y:S01]  /*21d0*/  @!P2 SYNCS.ARRIVE.TRANS64 RZ, [UR9], R3 ;  /* 0x00000003ffffa9a7 */ /* 0x0009e20008000009 */
[----:B------:R-:W-:Y:S04]  /*21e0*/  BSSY.RECONVERGENT B0, `(.L_x_27) ;  /* 0x0000003000007945 */ /* 0x000fe80003800200 */
[----:B------:R-:W-:Y:S05]  /*21f0*/  @P3 BRA `(.L_x_28) ;  /* 0x0000000000043947 */ /* 0x000fea0003800000 */
[----:B-1-3--:R-:W-:Y:S05]  /*2200*/  BPT.TRAP 0x1 ;  /* 0x000000040000795c */ /* 0x00afea0000300000 */
.L_x_28:
[----:B-1-3--:R-:W-:Y:S05]  /*2210*/  BSYNC.RECONVERGENT B0 ;  /* 0x0000000000007941 */ /* 0x00afea0003800200 */
.L_x_27:
[----:B------:R-:W-:Y:S02]  /*2220*/  UIADD3 UR8, UPT, UPT, UR7, 0x1, URZ ;  /* 0x0000000107087890 */ /* 0x000fe4000fffe0ff */
[----:B------:R-:W-:Y:S02]  /*2230*/  UIMAD UR16, UR20, UR23, UR4 ;  /* 0x00000017141072a4 */ /* 0x000fe4000f8e0204 */
[----:B------:R-:W-:Y:S02]  /*2240*/  UISETP.NE.AND UP0, UPT, UR8, 0x1b, UPT ;  /* 0x0000001b0800788c */ /* 0x000fe4000bf05270 */
[----:B------:R-:W-:Y:S02]  /*2250*/  UIMAD UR15, UR21, UR24, UR5 ;  /* 0x00000018150f72a4 */ /* 0x000fe4000f8e0205 */
[----:B------:R-:W-:Y:S02]  /*2260*/  USEL UR10, URZ, 0x1, UP0 ;  /* 0x00000001ff0a7887 */ /* 0x000fe40008000000 */
[----:B------:R-:W-:Y:S02]  /*2270*/  USEL UR30, UR8, URZ, UP0 ;  /* 0x000000ff081e7287 */ /* 0x000fe40008000000 */
[----:B------:R-:W-:Y:S02]  /*2280*/  ULOP3.LUT UR26, UR26, UR10, URZ, 0x3c, !UPT ;  /* 0x0000000a1a1a7292 */ /* 0x000fe4000f8e3cff */
[----:B------:R-:W-:Y:S02]  /*2290*/  ULEA UR8, UR30, UR36, 0x3 ;  /* 0x000000241e087291 */ /* 0x000fe4000f8e18ff */
[----:B------:R-:W-:Y:S02]  /*22a0*/  ULEA UR18, UR7, UR36, 0xc ;  /* 0x0000002407127291 */ /* 0x000fe4000f8e60ff */
[----:B------:R-:W-:Y:S01]  /*22b0*/  UIMAD UR7, UR22, UR25, UR6 ;  /* 0x00000019160772a4 */ /* 0x000fe2000f8e0206 */
[----:B--2---:R-:W-:Y:S01]  /*22c0*/  MOV R0, UR26 ;  /* 0x0000001a00007c02 */ /* 0x004fe20008000f00 */
[----:B------:R-:W-:Y:S02]  /*22d0*/  ULEA UR15, UR15, UR16, 0x5 ;  /* 0x000000100f0f7291 */ /* 0x000fe4000f8e28ff */
[----:B------:R-:W-:Y:S01]  /*22e0*/  UIADD3 UR34, UP0, UPT, UR42, 0x80, URZ ;  /* 0x000000802a227890 */ /* 0x000fe2000ff1e0ff */
[----:B------:R-:W-:Y:S01]  /*22f0*/  SHF.L.U32 R0, R0, 0x1f, RZ ;  /* 0x0000001f00007819 */ /* 0x000fe200000006ff */
[----:B------:R-:W-:Y:S02]  /*2300*/  ULEA UR7, UR7, UR15, 0xa ;  /* 0x0000000f07077291 */ /* 0x000fe4000f8e50ff */
[----:B------:R-:W-:Y:S01]  /*2310*/  USHF.L.U32 UR10, UR27, 0x6, URZ ;  /* 0x000000061b0a7899 */ /* 0x000fe200080006ff */
[----:B------:R1:W2:Y:S01]  /*2320*/  SYNCS.PHASECHK.TRANS64.TRYWAIT P0, [UR8+0xd8], R0 ;  /* 0x0000d800ff0075a7 */ /* 0x0002a20008001108 */
[----:B------:R-:W-:Y:S02]  /*2330*/  UIADD3.X UR35, UPT, UPT, URZ, UR43, URZ, UP0, !UPT ;  /* 0x0000002bff237290 */ /* 0x000fe400087fe4ff */
[----:B------:R-:W-:Y:S02]  /*2340*/  UIADD3 UR8, UPT, UPT, UR18, 0x2600, URZ ;  /* 0x0000260012087890 */ /* 0x000fe4000fffe0ff */
[----:B------:R-:W-:Y:S02]  /*2350*/  UPRMT UR7, UR7, 0x5410, URZ ;  /* 0x0000541007077896 */ /* 0x000fe400080000ff */
[----:B------:R-:W-:Y:S02]  /*2360*/  UIADD3 UR32, UP3, UPT, UR42, 0x200, URZ ;  /* 0x000002002a207890 */ /* 0x000fe4000ff7e0ff */
[----:B------:R-:W-:Y:S02]  /*2370*/  UIADD3 UR16, UPT, UPT, UR18, 0x1d600, URZ ;  /* 0x0001d60012107890 */ /* 0x000fe4000fffe0ff */
[----:B------:R-:W-:Y:S02]  /*2380*/  UIADD3.X UR33, UPT, UPT, URZ, UR43, URZ, UP3, !UPT ;  /* 0x0000002bff217290 */ /* 0x000fe40009ffe4ff */
[----:B------:R-:W-:Y:S01]  /*2390*/  UIADD3 UR31, UPT, UPT, UR20, 0x1, URZ ;  /* 0x00000001141f7890 */ /* 0x000fe2000fffe0ff */
[----:B------:R3:W-:Y:S01]  /*23a0*/  UTMALDG.5D.IM2COL [UR8], [UR34], UR7 ;  /* 0x00000008220073b4 */ /* 0x0007e20008060007 */
[----:B------:R-:W-:Y:S02]  /*23b0*/  UIADD3 UR29, UPT, UPT, UR21, 0x1, URZ ;  /* 0x00000001151d7890 */ /* 0x000fe4000fffe0ff */
[----:B------:R-:W-:Y:S02]  /*23c0*/  UISETP.NE.AND UP2, UPT, UR31, UR46, UPT ;  /* 0x0000002e1f00728c */ /* 0x000fe4000bf45270 */
[----:B------:R-:W-:Y:S01]  /*23d0*/  UIADD3 UR28, UPT, UPT, UR22, 0x1, URZ ;  /* 0x00000001161c7890 */ /* 0x000fe2000fffe0ff */
[----:B------:R-:W-:Y:S01]  /*23e0*/  UMOV UR44, 0x0 ;  /* 0x00000000002c7882 */ /* 0x000fe20000000000 */
[----:B------:R-:W-:Y:S01]  /*23f0*/  UMOV UR45, 0x10000000 ;  /* 0x10000000002d7882 */ /* 0x000fe20000000000 */
[----:B------:R-:W-:Y:S01]  /*2400*/  UMOV UR17, UR9 ;  /* 0x0000000900117c82 */ /* 0x000fe20008000000 */
[----:B------:R-:W-:Y:S02]  /*2410*/  UMOV UR18, UR10 ;  /* 0x0000000a00127c82 */ /* 0x000fe40008000000 */
[----:B------:R4:W-:Y:S03]  /*2420*/  UTMALDG.5D [UR16], [UR32], desc[UR44] ;  /* 0x00002c10200075b4 */ /* 0x0009e60008021000 */
[----:B------:R-:W-:Y:S04]  /*2430*/  @UP2 UIADD3 UR29, UPT, UPT, UR21, URZ, URZ ;  /* 0x000000ff151d2290 */ /* 0x000fe8000fffe0ff */
[----:B------:R-:W-:Y:S11]  /*2440*/  UISETP.NE.AND UP1, UPT, UR29, UR40, UPT ;  /* 0x000000281d00728c */ /* 0x000ff6000bf25270 */
[----:B------:R-:W-:Y:S04]  /*2450*/  @UP1 UIADD3 UR28, UPT, UPT, UR22, URZ, URZ ;  /* 0x000000ff161c1290 */ /* 0x000fe8000fffe0ff */
[----:B------:R-:W-:Y:S02]  /*2460*/  UISETP.NE.AND UP0, UPT, UR28, UR41, UPT ;  /* 0x000000291c00728c */ /* 0x000fe4000bf05270 */
[----:B---3--:R-:W-:Y:S02]  /*2470*/  UIADD3 UR8, UPT, UPT, UR27, 0x1, URZ ;  /* 0x000000011b087890 */ /* 0x008fe4000fffe0ff */
[----:B------:R-:W-:Y:S07]  /*2480*/  UIADD3 UR7, UPT, UPT, UR37, -0x1, URZ ;  /* 0xffffffff25077890 */ /* 0x000fee000fffe0ff */
[----:B------:R-:W-:Y:S07]  /*2490*/  @UP0 UIADD3 UR8, UPT, UPT, UR27, URZ, URZ ;  /* 0x000000ff1b080290 */ /* 0x000fee000fffe0ff */
[----:B------:R-:W-:Y:S01]  /*24a0*/  UMOV UR27, UR8 ;  /* 0x00000008001b7c82 */ /* 0x000fe20008000000 */
[----:B----4-:R-:W-:Y:S02]  /*24b0*/  USEL UR22, UR28, URZ, UP0 ;  /* 0x000000ff1c167287 */ /* 0x010fe40008000000 */
[----:B------:R-:W-:Y:S02]  /*24c0*/  UISETP.GT.U32.AND UP0, UPT, UR37, 0x1, UPT ;  /* 0x000000012500788c */ /* 0x000fe4000bf04070 */
[----:B------:R-:W-:Y:S02]  /*24d0*/  USEL UR20, UR31, URZ, UP2 ;  /* 0x000000ff1f147287 */ /* 0x000fe40009000000 */
[----:B------:R-:W-:Y:S01]  /*24e0*/  USEL UR21, UR29, URZ, UP1 ;  /* 0x000000ff1d157287 */ /* 0x000fe20008800000 */
[----:B------:R-:W-:Y:S01]  /*24f0*/  UMOV UR37, UR7 ;  /* 0x0000000700257c82 */ /* 0x000fe20008000000 */
[----:B------:R-:W-:Y:S03]  /*2500*/  UMOV UR7, UR30 ;  /* 0x0000001e00077c82 */ /* 0x000fe60008000000 */
[----:B-1----:R-:W-:Y:S07]  /*2510*/  BRA.U UP0, `(.L_x_29) ;  /* 0xfffffffd00107547 */ /* 0x002fee000b83ffff */
.L_x_24:
[----:B------:R-:W-:Y:S01]  /*2520*/  SHF.L.U32 R3, R2, 0x1f, RZ ;  /* 0x0000001f02037819 */ /* 0x000fe200000006ff */
[----:B------:R-:W-:-:S03]  /*2530*/  NOP ;  /* 0x0000000000007918 */ /* 0x000fc60000000000 */
[----:B--2---:R-:W2:Y:S02]  /*2540*/  SYNCS.PHASECHK.TRANS64.TRYWAIT P0, [UR36+0x1d0], R3 ;  /* 0x0001d003ff0075a7 */ /* 0x004ea40008001124 */
[----:B--2---:R-:W-:Y:S05]  /*2550*/  @!P0 BRA `(.L_x_30) ;  /* 0x00000054005c8947 */ /* 0x004fea0003800000 */
.L_x_114:
[----:B------:R-:W2:Y:S01]  /*2560*/  LDS.128 R4, [UR36+0x210] ;  /* 0x00021024ff047984 */ /* 0x000ea20008000c00 */
[----:B------:R-:W-:Y:S02]  /*2570*/  UIADD3 UR4, UPT, UPT, UR36, 0x1d8, URZ ;  /* 0x000001d824047890 */ /* 0x000fe4000fffe0ff */
[----:B------:R-:W-:Y:S01]  /*2580*/  UISETP.GE.AND UP0, UPT, UR39, 0x1, UPT ;  /* 0x000000012700788c */ /* 0x000fe2000bf06270 */
[----:B------:R-:W-:Y:S01]  /*2590*/  @!PT LDS RZ, [RZ] ;  /* 0x00000000fffff984 */ /* 0x000fe20000000800 */
[----:B------:R-:W-:Y:S01]  /*25a0*/  @!PT LDS RZ, [RZ] ;  /* 0x00000000fffff984 */ /* 0x000fe20000000800 */
[----:B------:R-:W-:Y:S01]  /*25b0*/  @!PT LDS RZ, [RZ] ;  /* 0x00000000fffff984 */ /* 0x000fe20000000800 */
[----:B------:R-:W-:Y:S01]  /*25c0*/  @!PT LDS RZ, [RZ] ;  /* 0x00000000fffff984 */ /* 0x000fe20000000800 */
[----:B------:R3:W-:Y:S06]  /*25d0*/  MEMBAR.ALL.CTA ;  /* 0x0000000000007992 */ /* 0x0007ec0000008000 */
[----:B---3--:R-:W3:Y:S01]  /*25e0*/  FENCE.VIEW.ASYNC.S ;  /* 0x00000000000073c6 */ /* 0x008ee20000000000 */
[----:B------:R-:W-:-:S09]  /*25f0*/  UPRMT UR4, URZ, 0x654, UR4 ;  /* 0x00000654ff047896 */ /* 0x000fd20008000004 */
[----:B---3--:R-:W-:Y:S01]  /*2600*/  SYNCS.ARRIVE.TRANS64.RED.A1T0 RZ, [UR4], RZ ;  /* 0x000000ffffff79a7 */ /* 0x008fe20008100404 */
[----:B--2---:R-:W-:-:S13]  /*2610*/  LOP3.LUT P0, RZ, R6, 0x1, RZ, 0xc0, !PT ;  /* 0x0000000106ff7812 */ /* 0x004fda000780c0ff */
[----:B------:R-:W-:Y:S01]  /*2620*/  VOTEU.ANY UP1, P0 ;  /* 0x0000000000ff7886 */ /* 0x000fe20000020100 */
[----:B------:R-:W-:-:S13]  /*2630*/  PLOP3.LUT P0, PT, PT, PT, UP1, 0x80, 0x8 ;  /* 0x000000000008781c */ /* 0x000fda0003f0f018 */
[----:B-1----:R-:W-:Y:S02]  /*2640*/  @P0 MOV R0, R4 ;  /* 0x0000000400000202 */ /* 0x002fe40000000f00 */
[----:B------:R-:W-:Y:S02]  /*2650*/  @P0 LOP3.LUT R4, R5, 0xffff, RZ, 0xc0, !PT ;  /* 0x0000ffff05040812 */ /* 0x000fe400078ec0ff */
[----:B------:R-:W-:Y:S02]  /*2660*/  @P0 R2UR UR6, R0 ;  /* 0x00000000000602ca */ /* 0x000fe400000e0000 */
[----:B------:R-:W-:-:S11]  /*2670*/  @P0 R2UR UR5, R4 ;  /* 0x00000000040502ca */ /* 0x000fd600000e0000 */
[----:B------:R-:W-:Y:S02]  /*2680*/  @UP1 UMOV UR49, UR6 ;  /* 0x0000000600311c82 */ /* 0x000fe40008000000 */
[----:B------:R-:W-:Y:S01]  /*2690*/  @UP1 UMOV UR48, UR5 ;  /* 0x0000000500301c82 */ /* 0x000fe20008000000 */
[----:B------:R-:W-:Y:S05]  /*26a0*/  BRA.U !UP0, `(.L_x_31) ;  /* 0x0000000108d47547 */ /* 0x000fea000b800000 */
[----:B------:R-:W1:Y:S01]  /*26b0*/  LDCU.128 UR16, c[0x0][0xc10] ;  /* 0x00018200ff1077ac */ /* 0x000e620008000c00 */
[----:B------:R-:W2:Y:S01]  /*26c0*/  LDCU UR20, c[0x0][0xc20] ;  /* 0x00018400ff1477ac */ /* 0x000ea20008000800 */
[----:B------:R-:W3:Y:S01]  /*26d0*/  LDCU UR13, c[0x0][0xc0c] ;  /* 0x00018180ff0d77ac */ /* 0x000ee20008000800 */
[----:B------:R-:W4:Y:S01]  /*26e0*/  LDCU.64 UR14, c[0x0][0xc28] ;  /* 0x00018500ff0e77ac */ /* 0x000f220008000a00 */
[----:B------:R-:W-:Y:S02]  /*26f0*/  UISETP.NE.AND UP3, UPT, UR39, 0x1, UPT ;  /* 0x000000012700788c */ /* 0x000fe4000bf65270 */
[----:B-1----:R-:W-:Y:S02]  /*2700*/  UIMAD.WIDE.U32 UR4, UR51, UR19, URZ ;  /* 0x00000013330472a5 */ /* 0x002fe4000f8e00ff */
[----:B------:R-:W-:Y:S02]  /*2710*/  UIMAD.WIDE.U32 UR6, UR52, UR16, URZ ;  /* 0x00000010340672a5 */ /* 0x000fe4000f8e00ff */
[----:B------:R-:W-:-:S02]  /*2720*/  UISETP.NE.AND UP0, UPT, UR18, 0x1, UPT ;  /* 0x000000011200788c */ /* 0x000fc4000bf05270 */
[----:B------:R-:W-:Y:S01]  /*2730*/  UIMAD.WIDE.U32 UR10, UR48, UR19, URZ ;  /* 0x00000013300a72a5 */ /* 0x000fe2000f8e00ff */
[----:B------:R-:W-:Y:S01]  /*2740*/  UMOV UR4, UR5 ;  /* 0x0000000500047c82 */ /* 0x000fe20008000000 */
[----:B---3--:R-:W-:Y:S02]  /*2750*/  UISETP.NE.AND UP2, UPT, UR13, 0x1, UPT ;  /* 0x000000010d00788c */ /* 0x008fe4000bf45270 */
[----:B--2---:R-:W-:Y:S02]  /*2760*/  USHF.R.U32.HI UR5, URZ, UR20, UR4 ;  /* 0x00000014ff057299 */ /* 0x004fe40008011604 */
[----:B------:R-:W-:Y:S01]  /*2770*/  UIMAD.WIDE.U32 UR8, UR49, UR16, URZ ;  /* 0x00000010310872a5 */ /* 0x000fe2000f8e00ff */
[----:B------:R-:W-:Y:S01]  /*2780*/  UMOV UR4, UR7 ;  /* 0x0000000700047c82 */ /* 0x000fe20008000000 */
[----:B------:R-:W-:Y:S02]  /*2790*/  USEL UR5, UR51, UR5, !UP0 ;  /* 0x0000000533057287 */ /* 0x000fe4000c000000 */
[----:B------:R-:W-:-:S02]  /*27a0*/  USHF.R.U32.HI UR4, URZ, UR17, UR4 ;  /* 0x00000011ff047299 */ /* 0x000fc40008011604 */
[----:B----4-:R-:W-:Y:S02]  /*27b0*/  UIMAD.WIDE.U32 UR6, UR5, UR14, URZ ;  /* 0x0000000e050672a5 */ /* 0x010fe4000f8e00ff */
[----:B------:R-:W-:Y:S01]  /*27c0*/  USEL UR12, UR52, UR4, !UP2 ;  /* 0x00000004340c7287 */ /* 0x000fe2000d000000 */
[----:B------:R-:W-:Y:S02]  /*27d0*/  UMOV UR8, UR9 ;  /* 0x0000000900087c82 */ /* 0x000fe40008000000 */
[----:B------:R-:W-:Y:S01]  /*27e0*/  UMOV UR4, UR11 ;  /* 0x0000000b00047c82 */ /* 0x000fe20008000000 */
[----:B------:R-:W-:Y:S01]  /*27f0*/  UIMAD.WIDE.U32 UR10, UR12, UR14, URZ ;  /* 0x0000000e0c0a72a5 */ /* 0x000fe2000f8e00ff */
[----:B------:R-:W-:Y:S01]  /*2800*/  UMOV UR6, UR7 ;  /* 0x0000000700067c82 */ /* 0x000fe20008000000 */
[----:B------:R-:W-:Y:S02]  /*2810*/  USHF.R.U32.HI UR4, URZ, UR20, UR4 ;  /* 0x00000014ff047299 */ /* 0x000fe40008011604 */
[----:B------:R-:W-:-:S02]  /*2820*/  @UP3 USHF.R.U32.HI UR5, URZ, UR15, UR6 ;  /* 0x0000000fff053299 */ /* 0x000fc40008011606 */
[----:B------:R-:W-:Y:S01]  /*2830*/  USHF.R.U32.HI UR17, URZ, UR17, UR8 ;  /* 0x00000011ff117299 */ /* 0x000fe20008011608 */
[----:B------:R-:W-:Y:S01]  /*2840*/  UMOV UR6, UR11 ;  /* 0x0000000b00067c82 */ /* 0x000fe20008000000 */
[----:B------:R-:W-:Y:S02]  /*2850*/  USEL UR4, UR48, UR4, !UP0 ;  /* 0x0000000430047287 */ /* 0x000fe4000c000000 */
[----:B------:R-:W-:Y:S02]  /*2860*/  @UP3 USHF.R.U32.HI UR12, URZ, UR15, UR6 ;  /* 0x0000000fff0c3299 */ /* 0x000fe40008011606 */
[----:B------:R-:W-:Y:S02]  /*2870*/  UIMAD UR6, UR39, UR5, URZ ;  /* 0x00000005270672a4 */ /* 0x000fe4000f8e02ff */
[----:B------:R-:W-:Y:S02]  /*2880*/  USEL UR5, UR49, UR17, !UP2 ;  /* 0x0000001131057287 */ /* 0x000fe4000d000000 */
[----:B------:R-:W-:-:S02]  /*2890*/  UIMAD UR8, UR39, UR12, URZ ;  /* 0x0000000c270872a4 */ /* 0x000fc4000f8e02ff */
[----:B------:R-:W-:Y:S02]  /*28a0*/  UISETP.GE.AND UP0, UPT, UR4, UR6, UPT ;  /* 0x000000060400728c */ /* 0x000fe4000bf06270 */
[----:B------:R-:W-:Y:S02]  /*28b0*/  UIMAD.WIDE.U32 UR6, UR4, UR14, URZ ;  /* 0x0000000e040672a5 */ /* 0x000fe4000f8e00ff */
[----:B------:R-:W-:Y:S02]  /*28c0*/  UISETP.GE.OR UP0, UPT, UR5, UR8, UP0 ;  /* 0x000000080500728c */ /* 0x000fe40008706670 */
[----:B------:R-:W-:Y:S02]  /*28d0*/  UIMAD.WIDE.U32 UR8, UR5, UR14, URZ ;  /* 0x0000000e050872a5 */ /* 0x000fe4000f8e00ff */
[----:B------:R-:W-:Y:S01]  /*28e0*/  UIADD3 UR10, UPT, UPT, -UR4, URZ, URZ ;  /* 0x000000ff040a7290 */ /* 0x000fe2000fffe1ff */
[----:B------:R-:W-:Y:S02]  /*28f0*/  UMOV UR6, UR7 ;  /* 0x0000000700067c82 */ /* 0x000fe40008000000 */
[----:B------:R-:W-:-:S02]  /*2900*/  USHF.R.U32.HI UR6, URZ, UR15, UR6 ;  /* 0x0000000fff067299 */ /* 0x000fc40008011606 */
[----:B------:R-:W-:Y:S02]  /*2910*/  UIMAD UR10, UR18, UR10, UR48 ;  /* 0x0000000a120a72a4 */ /* 0x000fe4000f8e0230 */
[----:B------:R-:W-:Y:S01]  /*2920*/  USEL UR6, UR4, UR6, !UP3 ;  /* 0x0000000604067287 */ /* 0x000fe2000d800000 */
[----:B------:R-:W-:Y:S01]  /*2930*/  @!UP0 UMOV UR7, UR9 ;  /* 0x0000000900078c82 */ /* 0x000fe20008000000 */
[----:B------:R-:W-:Y:S02]  /*2940*/  UIADD3 UR9, UPT, UPT, -UR5, URZ, URZ ;  /* 0x000000ff05097290 */ /* 0x000fe4000fffe1ff */
[----:B------:R-:W-:Y:S02]  /*2950*/  @!UP0 USHF.R.U32.HI UR7, URZ, UR15, UR7 ;  /* 0x0000000fff078299 */ /* 0x000fe40008011607 */
[----:B------:R-:W-:Y:S02]  /*2960*/  UIADD3 UR8, UPT, UPT, -UR6, URZ, URZ ;  /* 0x000000ff06087290 */ /* 0x000fe4000fffe1ff */
[----:B------:R-:W-:-:S02]  /*2970*/  @!UP0 USEL UR7, UR5, UR7, !UP3 ;  /* 0x0000000705078287 */ /* 0x000fc4000d800000 */
[----:B------:R-:W-:Y:S02]  /*2980*/  UIMAD UR8, UR39, UR8, UR4 ;  /* 0x00000008270872a4 */ /* 0x000fe4000f8e0204 */
[----:B------:R-:W-:Y:S02]  /*2990*/  @!UP0 UIADD3 UR6, UPT, UPT, UR6, -UR7, URZ ;  /* 0x8000000706068290 */ /* 0x000fe4000fffe0ff */
[----:B------:R-:W-:Y:S02]  /*29a0*/  @!UP0 UIMAD UR7, UR8, UR12, UR7 ;  /* 0x0000000c080782a4 */ /* 0x000fe4000f8e0207 */
[----:B------:R-:W-:Y:S02]  /*29b0*/  @!UP0 UIMAD UR4, UR39, UR6, UR5 ;  /* 0x00000006270482a4 */ /* 0x000fe4000f8e0205 */
[----:B------:R-:W-:Y:S02]  /*29c0*/  UIMAD UR6, UR13, UR9, UR49 ;  /* 0x000000090d0672a4 */ /* 0x000fe4000f8e0231 */
[----:B------:R-:W-:Y:S01]  /*29d0*/  UIMAD UR48, UR4, UR18, UR10 ;  /* 0x00000012043072a4 */ /* 0x000fe2000f8e020a */
[----:B------:R-:W-:-:S02]  /*29e0*/  @!UP0 UMOV UR5, UR7 ;  /* 0x0000000700058c82 */ /* 0x000fc40008000000 */
[----:B------:R-:W-:-:S12]  /*29f0*/  UIMAD UR49, UR5, UR13, UR6 ;  /* 0x0000000d053172a4 */ /* 0x000fd8000f8e0206 */
.L_x_31:
        /* <DEDUP_REMOVED lines=20> */
.L_x_32:
[----:B------:R-:W-:Y:S01]  /*2b40*/  R2UR UR5, R69 ;  /* 0x00000000450572ca */ /* 0x000fe200000e0000 */
[----:B------:R-:W-:Y:S01]  /*2b50*/  UMOV UR31, UR38 ;  /* 0x00000026001f7c82 */ /* 0x000fe20008000000 */
[----:B------:R-:W-:Y:S02]  /*2b60*/  R2UR UR4, R68 ;  /* 0x00000000440472ca */ /* 0x000fe400000e0000 */
[----:B------:R-:W-:Y:S02]  /*2b70*/  PLOP3.LUT P1, PT, PT, PT, PT, 0x80, 0x8 ;  /* 0x000000000008781c */ /* 0x000fe40003f2f070 */
[----:B------:R-:W-:-:S07]  /*2b80*/  LOP3.LUT R2, R2, 0x1, RZ, 0x3c, !PT ;  /* 0x0000000102027812 */ /* 0x000fce00078e3cff */
[----:B------:R-:W-:Y:S02]  /*2b90*/  UIADD3 UR44, UPT, UPT, UR49, UR5, URZ ;  /* 0x00000005312c7290 */ /* 0x000fe4000fffe0ff */
[----:B------:R-:W-:Y:S01]  /*2ba0*/  UIADD3 UR45, UPT, UPT, UR48, UR4, URZ ;  /* 0x00000004302d7290 */ /* 0x000fe2000fffe0ff */
[----:B------:R-:W-:Y:S11]  /*2bb0*/  BRA.U UP1, `(.L_x_33) ;  /* 0xffffffe901e07547 */ /* 0x000ff6000b83ffff */
[----:B------:R-:W-:Y:S01]  /*2bc0*/  UIADD3 UR36, UPT, UPT, UR36, 0xd8, URZ ;  /* 0x000000d824247890 */ /* 0x000fe2000fffe0ff */
[----:B------:R-:W-:-:S03]  /*2bd0*/  MOV R2, UR26 ;  /* 0x0000001a00027c02 */ /* 0x000fc60008000f00 */
[----:B------:R-:W-:Y:S01]  /*2be0*/  ULEA UR4, UR30, UR36, 0x3 ;  /* 0x000000241e047291 */ /* 0x000fe2000f8e18ff */
[----:B------:R-:W-:-:S08]  /*2bf0*/  SHF.L.U32 R2, R2, 0x1f, RZ ;  /* 0x0000001f02027819 */ /* 0x000fd000000006ff */
[----:B------:R-:W1:Y:S02]  /*2c00*/  SYNCS.PHASECHK.TRANS64.TRYWAIT P0, [UR4], R2 ;  /* 0x00000002ff0075a7 */ /* 0x000e640008001104 */
[----:B-1----:R-:W-:Y:S05]  /*2c10*/  @!P0 BRA `(.L_x_34) ;  /* 0x0000004c00c48947 */ /* 0x002fea0003800000 */
.L_x_116:
[----:B------:R-:W-:-:S04]  /*2c20*/  UIADD3 UR4, UPT, UPT, UR30, 0x1, URZ ;  /* 0x000000011e047890 */ /* 0x000fc8000fffe0ff */
[----:B------:R-:W-:-:S04]  /*2c30*/  UISETP.NE.AND UP0, UPT, UR4, 0x1b, UPT ;  /* 0x0000001b0400788c */ /* 0x000fc8000bf05270 */
[----:B------:R-:W-:Y:S02]  /*2c40*/  USEL UR5, URZ, 0x1, UP0 ;  /* 0x00000001ff057887 */ /* 0x000fe40008000000 */
[----:B------:R-:W-:Y:S02]  /*2c50*/  USEL UR4, UR4, URZ, UP0 ;  /* 0x000000ff04047287 */ /* 0x000fe40008000000 */
[----:B------:R-:W-:Y:S02]  /*2c60*/  ULOP3.LUT UR6, UR26, UR5, URZ, 0x3c, !UPT ;  /* 0x000000051a067292 */ /* 0x000fe4000f8e3cff */
[----:B------:R-:W-:-:S04]  /*2c70*/  ULEA UR5, UR4, UR36, 0x3 ;  /* 0x0000002404057291 */ /* 0x000fc8000f8e18ff */
[----:B-1----:R-:W-:-:S04]  /*2c80*/  MOV R2, UR6 ;  /* 0x0000000600027c02 */ /* 0x002fc80008000f00 */
[----:B------:R-:W-:-:S04]  /*2c90*/  SHF.L.U32 R2, R2, 0x1f, RZ ;  /* 0x0000001f02027819 */ /* 0x000fc800000006ff */
[----:B------:R-:W1:Y:S02]  /*2ca0*/  SYNCS.PHASECHK.TRANS64.TRYWAIT P0, [UR5], R2 ;  /* 0x00000002ff0075a7 */ /* 0x000e640008001105 */
[----:B-1----:R-:W-:Y:S05]  /*2cb0*/  @!P0 BRA `(.L_x_35) ;  /* 0x0000004c00b48947 */ /* 0x002fea0003800000 */
.L_x_118:
        /* <DEDUP_REMOVED lines=10> */
.L_x_120:
        /* <DEDUP_REMOVED lines=10> */
.L_x_122:
        /* <DEDUP_REMOVED lines=10> */
.L_x_124:
        /* <DEDUP_REMOVED lines=10> */
.L_x_126:
        /* <DEDUP_REMOVED lines=10> */
.L_x_128:
        /* <DEDUP_REMOVED lines=10> */
.L_x_130:
        /* <DEDUP_REMOVED lines=10> */
.L_x_132:
        /* <DEDUP_REMOVED lines=10> */
.L_x_134:
        /* <DEDUP_REMOVED lines=10> */
.L_x_136:
        /* <DEDUP_REMOVED lines=10> */
.L_x_138:
        /* <DEDUP_REMOVED lines=10> */
.L_x_140:
        /* <DEDUP_REMOVED lines=10> */
.L_x_142:
        /* <DEDUP_REMOVED lines=10> */
.L_x_144:
        /* <DEDUP_REMOVED lines=10> */
.L_x_146:
        /* <DEDUP_REMOVED lines=10> */
.L_x_148:
        /* <DEDUP_REMOVED lines=10> */
.L_x_150:
        /* <DEDUP_REMOVED lines=10> */
.L_x_152:
        /* <DEDUP_REMOVED lines=10> */
.L_x_154:
        /* <DEDUP_REMOVED lines=10> */
.L_x_156:
        /* <DEDUP_REMOVED lines=10> */
.L_x_158:
        /* <DEDUP_REMOVED lines=10> */
.L_x_160:
        /* <DEDUP_REMOVED lines=10> */
.L_x_162:
        /* <DEDUP_REMOVED lines=10> */
.L_x_164:
        /* <DEDUP_REMOVED lines=10> */
.L_x_166:
[----:B------:R-:W-:-:S04]  /*3bc0*/  UIADD3 UR4, UPT, UPT, UR4, 0x1, URZ ;  /* 0x0000000104047890 */ /* 0x000fc8000fffe0ff */
[----:B------:R-:W-:-:S04]  /*3bd0*/  UISETP.NE.AND UP0, UPT, UR4, 0x1b, UPT ;  /* 0x0000001b0400788c */ /* 0x000fc8000bf05270 */
[----:B------:R-:W-:Y:S02]  /*3be0*/  USEL UR5, URZ, 0x1, UP0 ;  /* 0x00000001ff057887 */ /* 0x000fe40008000000 */
[----:B------:R-:W-:Y:S02]  /*3bf0*/  USEL UR4, UR4, URZ, UP0 ;  /* 0x000000ff04047287 */ /* 0x000fe40008000000 */
[----:B------:R-:W-:Y:S02]  /*3c00*/  ULOP3.LUT UR5, UR6, UR5, URZ, 0x3c, !UPT ;  /* 0x0000000506057292 */ /* 0x000fe4000f8e3cff */
[----:B------:R-:W-:-:S04]  /*3c10*/  ULEA UR4, UR4, UR36, 0x3 ;  /* 0x0000002404047291 */ /* 0x000fc8000f8e18ff */
[----:B-1----:R-:W-:Y:S02]  /*3c20*/  IMAD.U32 R2, RZ, RZ, UR5 ;  /* 0x00000005ff027e24 */ /* 0x002fe4000f8e00ff */
[----:B------:R-:W-:-:S03]  /*3c30*/  MOV R0, UR4 ;  /* 0x0000000400007c02 */ /* 0x000fc60008000f00 */
[----:B------:R-:W-:-:S07]  /*3c40*/  SHF.L.U32 R2, R2, 0x1f, RZ ;  /* 0x0000001f02027819 */ /* 0x000fce00000006ff */
.L_x_60:
[----:B-1----:R1:W2:Y:S02]  /*3c50*/  SYNCS.PHASECHK.TRANS64.TRYWAIT P0, [R0+URZ], R2 ;  /* 0x00000002000075a7 */ /* 0x0022a400080011ff */
[----:B--2---:R-:W-:Y:S05]  /*3c60*/  @!P0 NANOSLEEP.SYNCS 0x989680 ;  /* 0x009896800000895d */ /* 0x004fea0003900000 */
[----:B------:R-:W2:Y:S02]  /*3c70*/  @!P0 SYNCS.PHASECHK.TRANS64 P0, [R0+URZ], R2 ;  /* 0x00000002000085a7 */ /* 0x000ea400080010ff */
[----:B--2---:R-:W-:Y:S05]  /*3c80*/  @P0 EXIT ;  /* 0x000000000000094d */ /* 0x004fea0003800000 */
[----:B------:R-:W-:Y:S05]  /*3c90*/  BRA `(.L_x_60) ;  /* 0xfffffffc00ec7947 */ /* 0x000fea000383ffff */
.L_x_17:
[----:B------:R-:W2:Y:S02]  /*3ca0*/  S2UR UR4, SR_CgaCtaId ;  /* 0x00000000000479c3 */ /* 0x000ea40000008800 */
[----:B--2---:R-:W-:-:S04]  /*3cb0*/  UISETP.NE.AND UP0, UPT, UR4, URZ, UPT ;  /* 0x000000ff0400728c */ /* 0x004fc8000bf05270 */
[----:B------:R-:W-:-:S09]  /*3cc0*/  UISETP.NE.OR UP0, UPT, UR15, 0x1, UP0 ;  /* 0x000000010f00788c */ /* 0x000fd20008705670 */
[----:B------:R-:W-:Y:S05]  /*3cd0*/  BRA.U UP0, `(.L_x_61) ;  /* 0x0000000100b47547 */ /* 0x000fea000b800000 */
[----:B------:R-:W2:Y:S01]  /*3ce0*/  S2UR UR5, SR_CgaCtaId ;  /* 0x00000000000579c3 */ /* 0x000ea20000008800 */
[----:B------:R-:W-:Y:S01]  /*3cf0*/  UMOV UR4, 0x400 ;  /* 0x0000040000047882 */ /* 0x000fe20000000000 */
[----:B------:R-:W-:Y:S01]  /*3d00*/  HFMA2 R3, -RZ, RZ, 0, 5.9604644775390625e-08 ;  /* 0x00000001ff037431 */ /* 0x000fe200000001ff */
[----:B------:R-:W-:Y:S01]  /*3d10*/  ISETP.NE.AND P0, PT, R0, RZ, PT ;  /* 0x000000ff0000720c */ /* 0x000fe20003f05270 */
[----:B------:R-:W-:Y:S01]  /*3d20*/  IMAD.MOV.U32 R8, RZ, RZ, RZ ;  /* 0x000000ffff087224 */ /* 0x000fe200078e00ff */
[----:B--2---:R-:W-:-:S04]  /*3d30*/  ULEA UR4, UR5, UR4, 0x18 ;  /* 0x0000000405047291 */ /* 0x004fc8000f8ec0ff */
[----:B------:R-:W-:Y:S02]  /*3d40*/  UIADD3 UR5, UPT, UPT, UR4, 0x1d8, URZ ;  /* 0x000001d804057890 */ /* 0x000fe4000fffe0ff */
[----:B------:R-:W-:Y:S02]  /*3d50*/  UIADD3 UR8, UPT, UPT, UR4, 0x1d0, URZ ;  /* 0x000001d004087890 */ /* 0x000fe4000fffe0ff */
[----:B------:R-:W-:-:S12]  /*3d60*/  UPRMT UR5, URZ, 0x654, UR5 ;  /* 0x00000654ff057896 */ /* 0x000fd80008000005 */
.L_x_64:
[----:B------:R-:W-:Y:S01]  /*3d70*/  SHF.L.U32 R6, R3, 0x1f, RZ ;  /* 0x0000001f03067819 */ /* 0x000fe200000006ff */
[----:B------:R-:W-:Y:S02]  /*3d80*/  IMAD.U32 R4, RZ, RZ, UR8 ;  /* 0x00000008ff047e24 */ /* 0x000fe4000f8e00ff */
[----:B------:R-:W-:Y:S01]  /*3d90*/  @!P0 IMAD.MOV.U32 R5, RZ, RZ, 0x10 ;  /* 0x00000010ff058424 */ /* 0x000fe200078e00ff */
[----:B------:R-:W2:Y:S02]  /*3da0*/  SYNCS.PHASECHK.TRANS64.TRYWAIT P1, [UR4+0x1d8], R6 ;  /* 0x0001d806ff0075a7 */ /* 0x000ea40008021104 */
[----:B------:R-:W-:-:S04]  /*3db0*/  PRMT R4, R0, 0x654, R4 ;  /* 0x0000065400047816 */ /* 0x000fc80000000004 */
[----:B------:R-:W-:Y:S01]  /*3dc0*/  SEL R2, R4, R2, !P0 ;  /* 0x0000000204027207 */ /* 0x000fe20004000000 */
[----:B--2---:R-:W-:Y:S06]  /*3dd0*/  @!P1 BRA `(.L_x_62) ;  /* 0x0000004400c49947 */ /* 0x004fec0003800000 */
.L_x_168:
[----:B------:R-:W-:Y:S01]  /*3de0*/  UIADD3 UR6, UPT, UPT, UR4, 0x210, URZ ;  /* 0x0000021004067890 */ /* 0x000fe2000fffe0ff */
[----:B------:R3:W-:Y:S01]  /*3df0*/  @!P0 SYNCS.ARRIVE.TRANS64.RED RZ, [R2+URZ], R5 ;  /* 0x0000000502ff89a7 */ /* 0x0007e200080004ff */
[----:B------:R-:W-:Y:S01]  /*3e00*/  UIADD3 UR7, UPT, UPT, UR4, 0x1d0, URZ ;  /* 0x000001d004077890 */ /* 0x000fe2000fffe0ff */
[----:B------:R-:W-:-:S08]  /*3e10*/  LOP3.LUT R3, R3, 0x1, RZ, 0x3c, !PT ;  /* 0x0000000103037812 */ /* 0x000fd000078e3cff */
[----:B------:R-:W-:Y:S06]  /*3e20*/  UGETNEXTWORKID.BROADCAST [UR6], [UR7] ;  /* 0x00000000060073ca */ /* 0x000fec0008000100 */
[----:B---3--:R-:W-:-:S04]  /*3e30*/  SHF.L.U32 R5, R8, 0x1f, RZ ;  /* 0x0000001f08057819 */ /* 0x008fc800000006ff */
[----:B------:R-:W3:Y:S02]  /*3e40*/  SYNCS.PHASECHK.TRANS64.TRYWAIT P1, [UR4+0x1d0], R5 ;  /* 0x0001d005ff0075a7 */ /* 0x000ee40008021104 */
[----:B---3--:R-:W-:Y:S05]  /*3e50*/  @!P1 BRA `(.L_x_63) ;  /* 0x0000004400bc9947 */ /* 0x008fea0003800000 */
.L_x_170:
[----:B--2---:R-:W2:Y:S01]  /*3e60*/  LDS.128 R4, [UR4+0x210] ;  /* 0x00021004ff047984 */ /* 0x004ea20008000c00 */
[----:B------:R-:W-:Y:S01]  /*3e70*/  LOP3.LUT R8, R8, 0x1, RZ, 0x3c, !PT ;  /* 0x0000000108087812 */ /* 0x000fe200078e3cff */
[----:B------:R-:W-:Y:S01]  /*3e80*/  @!PT LDS RZ, [RZ] ;  /* 0x00000000fffff984 */ /* 0x000fe20000000800 */
[----:B------:R-:W-:Y:S01]  /*3e90*/  @!PT LDS RZ, [RZ] ;  /* 0x00000000fffff984 */ /* 0x000fe20000000800 */
[----:B------:R-:W-:Y:S01]  /*3ea0*/  @!PT LDS RZ, [RZ] ;  /* 0x00000000fffff984 */ /* 0x000fe20000000800 */
[----:B------:R-:W-:Y:S01]  /*3eb0*/  @!PT LDS RZ, [RZ] ;  /* 0x00000000fffff984 */ /* 0x000fe20000000800 */
[----:B------:R3:W-:Y:S06]  /*3ec0*/  MEMBAR.ALL.CTA ;  /* 0x0000000000007992 */ /* 0x0007ec0000008000 */
[----:B---3--:R-:W3:Y:S02]  /*3ed0*/  FENCE.VIEW.ASYNC.S ;  /* 0x00000000000073c6 */ /* 0x008ee40000000000 */
[----:B---3--:R-:W-:Y:S01]  /*3ee0*/  SYNCS.ARRIVE.TRANS64.RED.A1T0 RZ, [UR5], RZ ;  /* 0x000000ffffff79a7 */ /* 0x008fe20008100405 */
[----:B--2---:R-:W-:-:S13]  /*3ef0*/  LOP3.LUT P1, RZ, R6, 0x1, RZ, 0xc0, !PT ;  /* 0x0000000106ff7812 */ /* 0x004fda000782c0ff */
[----:B------:R-:W-:Y:S05]  /*3f00*/  @P1 BRA `(.L_x_64) ;  /* 0xfffffffc00981947 */ /* 0x000fea000383ffff */
[----:B------:R-:W-:-:S04]  /*3f10*/  SHF.L.U32 R0, R3, 0x1f, RZ ;  /* 0x0000001f03007819 */ /* 0x000fc800000006ff */
[----:B------:R-:W2:Y:S02]  /*3f20*/  SYNCS.PHASECHK.TRANS64 P0, [UR4+0x1d8], R0 ;  /* 0x0001d800ff0075a7 */ /* 0x000ea40008001004 */
[----:B-12---:R-:W-:Y:S05]  /*3f30*/  @P0 EXIT ;  /* 0x000000000000094d */ /* 0x006fea0003800000 */
[----:B------:R-:W-:-:S07]  /*3f40*/  MOV R0, UR4 ;  /* 0x0000000400007c02 */ /* 0x000fce0008000f00 */
.L_x_65:
[----:B-1----:R-:W-:-:S04]  /*3f50*/  SHF.L.U32 R2, R3, 0x1f, RZ ;  /* 0x0000001f03027819 */ /* 0x002fc800000006ff */
[----:B------:R1:W2:Y:S03]  /*3f60*/  SYNCS.PHASECHK.TRANS64.TRYWAIT P0, [R0+URZ+0x1d8], R2 ;  /* 0x0001d802000075a7 */ /* 0x0002a600080011ff */
[----:B--2---:R-:W-:Y:S05]  /*3f70*/  @!P0 NANOSLEEP.SYNCS 0x989680 ;  /* 0x009896800000895d */ /* 0x004fea0003900000 */
[----:B------:R-:W2:Y:S02]  /*3f80*/  @!P0 SYNCS.PHASECHK.TRANS64 P0, [R0+URZ+0x1d8], R2 ;  /* 0x0001d802000085a7 */ /* 0x000ea400080010ff */
[----:B--2---:R-:W-:Y:S05]  /*3f90*/  @P0 EXIT ;  /* 0x000000000000094d */ /* 0x004fea0003800000 */
[----:B------:R-:W-:Y:S05]  /*3fa0*/  BRA `(.L_x_65) ;  /* 0xfffffffc00e87947 */ /* 0x000fea000383ffff */
.L_x_61:
[----:B------:R-:W-:-:S09]  /*3fb0*/  UISETP.NE.AND UP0, UPT, UR15, URZ, UPT ;  /* 0x000000ff0f00728c */ /* 0x000fd2000bf05270 */
[----:B------:R-:W-:Y:S05]  /*3fc0*/  BRA.U UP0, `(.L_x_66) ;  /* 0x0000000d00487547 */ /* 0x000fea000b800000 */
[----:B------:R-:W2:Y:S01]  /*3fd0*/  S2UR UR7, SR_CgaCtaId ;  /* 0x00000000000779c3 */ /* 0x000ea20000008800 */
[----:B------:R-:W-:Y:S01]  /*3fe0*/  UMOV UR4, 0x40 ;  /* 0x0000004000047882 */ /* 0x000fe20000000000 */
[----:B------:R-:W-:Y:S01]  /*3ff0*/  NOP ;  /* 0x0000000000007918 */ /* 0x000fe20000000000 */
[----:B------:R-:W-:Y:S01]  /*4000*/  UMOV UR6, 0x400 ;  /* 0x0000040000067882 */ /* 0x000fe20000000000 */
[----:B--2---:R-:W-:Y:S02]  /*4010*/  ULEA UR5, UR7, UR4, 0x18 ;  /* 0x0000000407057291 */ /* 0x004fe4000f8ec0ff */
[----:B------:R-:W-:-:S07]  /*4020*/  ULEA UR6, UR7, UR6, 0x18 ;  /* 0x0000000607067291 */ /* 0x000fce000f8ec0ff */
[----:B------:R-:W2:Y:S02]  /*4030*/  LDS.U8 R0, [UR5+0x1c] ;  /* 0x00001c05ff007984 */ /* 0x000ea40008000000 */
[----:B--2---:R-:W-:-:S13]  /*4040*/  ISETP.NE.AND P0, PT, R0, RZ, PT ;  /* 0x000000ff0000720c */ /* 0x004fda0003f05270 */
[----:B------:R-:W-:Y:S05]  /*4050*/  @P0 BRA `(.L_x_67) ;  /* 0x0000000000580947 */ /* 0x000fea0003800000 */
[----:B------:R-:W-:-:S13]  /*4060*/  ELECT P0, URZ, PT ;  /* 0x0000000000ff782f */ /* 0x000fda0003800000 */
[----:B------:R-:W-:Y:S05]  /*4070*/  @!P0 BRA `(.L_x_68) ;  /* 0x0000000000608947 */ /* 0x000fea0003800000 */
[----:B------:R-:W-:Y:S01]  /*4080*/  UMOV UR4, 0x10 ;  /* 0x0000001000047882 */ /* 0x000fe20000000000 */
[----:B------:R-:W-:Y:S01]  /*4090*/  HFMA2 R0, -RZ, RZ, 0, 5.9604644775390625e-08 ;  /* 0x00000001ff007431 */ /* 0x000fe200000001ff */
[----:B------:R-:W-:-:S03]  /*40a0*/  MOV R2, 0xffff ;  /* 0x0000ffff00027802 */ /* 0x000fc60000000f00 */
[----:B------:R-:W-:Y:S04]  /*40b0*/  DEPBAR.LE SB2, 0x36 ;  /* 0x0000ad800000791a */ /* 0x000fe80000000000 */
[----:B------:R-:W2:Y:S02]  /*40c0*/  UTCATOMSWS.FIND_AND_SET.ALIGN UP0, UR4, UR4 ;  /* 0x00000004000475e3 */ /* 0x000ea40008000800 */
[----:B--2---:R-:W-:Y:S01]  /*40d0*/  MOV R3, UR4 ;  /* 0x0000000400037c02 */ /* 0x004fe20008000f00 */
[----:B------:R-:W-:Y:S06]  /*40e0*/  BRA.U UP0, `(.L_x_69) ;  /* 0x0000000100187547 */ /* 0x000fec000b800000 */
.L_x_70:
[----:B------:R-:W-:Y:S05]  /*40f0*/  NANOSLEEP 0x64 ;  /* 0x000000640000795d */ /* 0x000fea0003800000 */
[----:B------:R-:W-:-:S05]  /*4100*/  UMOV UR4, 0x10 ;  /* 0x0000001000047882 */ /* 0x000fca0000000000 */
[----:B------:R-:W-:Y:S04]  /*4110*/  DEPBAR.LE SB2, 0x36 ;  /* 0x0000ad800000791a */ /* 0x000fe80000000000 */
[----:B------:R-:W2:Y:S02]  /*4120*/  UTCATOMSWS.FIND_AND_SET.ALIGN UP0, UR4, UR4 ;  /* 0x00000004000475e3 */ /* 0x000ea40008000800 */
[----:B--2---:R-:W-:Y:S01]  /*4130*/  MOV R3, UR4 ;  /* 0x0000000400037c02 */ /* 0x004fe20008000f00 */
[----:B------:R-:W-:Y:S05]  /*4140*/  BRA.U !UP0, `(.L_x_70) ;  /* 0xfffffffd08e87547 */ /* 0x000fea000b83ffff */
.L_x_69:
[-C--:B------:R-:W-:Y:S02]  /*4150*/  SHF.L.U32 R2, R2, R3.reuse, RZ ;  /* 0x0000000302027219 */ /* 0x080fe400000006ff */
[----:B------:R-:W-:Y:S01]  /*4160*/  SHF.L.U32 R0, R0, R3, RZ ;  /* 0x0000000300007219 */ /* 0x000fe200000006ff */
[----:B------:R-:W-:Y:S02]  /*4170*/  IMAD.SHL.U32 R3, R3, 0x20, RZ ;  /* 0x0000002003037824 */ /* 0x000fe400078e00ff */
[----:B------:R2:W-:Y:S04]  /*4180*/  ATOMS.OR RZ, [UR5+0x14], R2 ;  /* 0x00001402ffff798c */ /* 0x0005e8000b000005 */
[----:B------:R2:W-:Y:S04]  /*4190*/  ATOMS.OR RZ, [UR5+0x18], R0 ;  /* 0x00001800ffff798c */ /* 0x0005e8000b000005 */
[----:B------:R2:W-:Y:S01]  /*41a0*/  STS [UR6+0x220], R3 ;  /* 0x00022003ff007988 */ /* 0x0005e20008000806 */
[----:B------:R-:W-:Y:S05]  /*41b0*/  BRA `(.L_x_68) ;  /* 0x0000000000107947 */ /* 0x000fea0003800000 */
.L_x_67:
[----:B------:R-:W-:Y:S02]  /*41c0*/  MOV R0, 0xffffffff ;  /* 0xffffffff00007802 */ /* 0x000fe40000000f00 */
[----:B------:R-:W-:-:S03]  /*41d0*/  MOV R2, 0x4200 ;  /* 0x0000420000027802 */ /* 0x000fc60000000f00 */
[----:B------:R2:W-:Y:S04]  /*41e0*/  STS [UR6+0x220], R0 ;  /* 0x00022000ff007988 */ /* 0x0005e80008000806 */
[----:B-12--5:R-:W-:Y:S05]  /*41f0*/  CALL.REL.NOINC `($__internal_1_$__cuda_sm10x_tcgen05_guardrail_trap_phase_invalid_during_alloc) ;  /* 0x0000004400fc7944 */ /* 0x026fea0003c00000 */
.L_x_68:
[----:B------:R-:W-:Y:S05]  /*4200*/  WARPSYNC.ALL ;  /* 0x0000000000007948 */ /* 0x000fea0003800000 */
[----:B------:R-:W3:Y:S01]  /*4210*/  S2UR UR4, SR_CgaCtaId ;  /* 0x00000000000479c3 */ /* 0x000ee20000008800 */
[----:B------:R-:W-:Y:S01]  /*4220*/  UMOV UR18, 0x400 ;  /* 0x0000040000127882 */ /* 0x000fe20000000000 */
[----:B------:R-:W-:-:S06]  /*4230*/  NOP ;  /* 0x0000000000007918 */ /* 0x000fcc0000000000 */
[----:B------:R-:W-:Y:S06]  /*4240*/  BAR.ARV 0x6, 0xa0 ;  /* 0x0182800000007b1d */ /* 0x000fec0000002000 */
[----:B------:R-:W4:Y:S01]  /*4250*/  LDCU.64 UR6, c[0x0][0x388] ;  /* 0x00007100ff0677ac */ /* 0x000f220008000a00 */
[----:B------:R-:W-:Y:S01]  /*4260*/  IMAD.MOV.U32 R8, RZ, RZ, 0x1 ;  /* 0x00000001ff087424 */ /* 0x000fe200078e00ff */
[----:B------:R-:W1:Y:S01]  /*4270*/  LDCU.64 UR8, c[0x0][0x390] ;  /* 0x00007200ff0877ac */ /* 0x000e620008000a00 */
[----:B------:R-:W-:Y:S01]  /*4280*/  UMOV UR21, URZ ;  /* 0x000000ff00157c82 */ /* 0x000fe20008000000 */
[----:B------:R-:W-:Y:S01]  /*4290*/  UMOV UR17, URZ ;  /* 0x000000ff00117c82 */ /* 0x000fe20008000000 */
[----:B---3--:R-:W-:Y:S01]  /*42a0*/  ULEA UR18, UR4, UR18, 0x18 ;  /* 0x0000001204127291 */ /* 0x008fe2000f8ec0ff */
[----:B------:R-:W-:Y:S01]  /*42b0*/  UMOV UR26, 0x0 ;  /* 0x00000000001a7882 */ /* 0x000fe20000000000 */
[----:B------:R-:W-:Y:S01]  /*42c0*/  UMOV UR27, 0x4100010 ;  /* 0x04100010001b7882 */ /* 0x000fe20000000000 */
[----:B------:R-:W-:Y:S01]  /*42d0*/  UMOV UR24, 0x0 ;  /* 0x0000000000187882 */ /* 0x000fe20000000000 */
[----:B------:R-:W-:Y:S01]  /*42e0*/  UMOV UR25, 0x4100010 ;  /* 0x0410001000197882 */ /* 0x000fe20000000000 */
[----:B----4-:R-:W-:-:S04]  /*42f0*/  UIADD3 UR4, UPT, UPT, UR6, 0x3f, URZ ;  /* 0x0000003f06047890 */ /* 0x010fc8000fffe0ff */
[----:B------:R-:W2:Y:S01]  /*4300*/  LDS R9, [UR18+0x220] ;  /* 0x00022012ff097984 */ /* 0x000ea20008000800 */
[----:B------:R-:W-:Y:S02]  /*4310*/  UIADD3 UR6, UPT, UPT, UR18, 0x2600, URZ ;  /* 0x0000260012067890 */ /* 0x000fe4000fffe0ff */
[----:B------:R-:W-:Y:S02]  /*4320*/  USHF.R.S32.HI UR5, URZ, 0x1f, UR4 ;  /* 0x0000001fff057899 */ /* 0x000fe40008011404 */
[----:B------:R-:W-:Y:S02]  /*4330*/  USHF.R.U32.HI UR6, URZ, 0x4, UR6 ;  /* 0x00000004ff067899 */ /* 0x000fe40008011606 */
[----:B------:R-:W-:Y:S02]  /*4340*/  ULEA.HI UR4, UR5, UR4, URZ, 0x6 ;  /* 0x0000000405047291 */ /* 0x000fe4000f8f30ff */
[----:B------:R-:W-:Y:S02]  /*4350*/  UIADD3 UR5, UPT, UPT, UR18, 0x1d600, URZ ;  /* 0x0001d60012057890 */ /* 0x000fe4000fffe0ff */
[----:B------:R-:W-:-:S02]  /*4360*/  USHF.R.S32.HI UR4, URZ, 0x6, UR4 ;  /* 0x00000006ff047899 */ /* 0x000fc40008011404 */
[----:B------:R-:W-:Y:S02]  /*4370*/  USHF.R.U32.HI UR5, URZ, 0x4, UR5 ;  /* 0x00000004ff057899 */ /* 0x000fe40008011605 */
[----:B------:R-:W-:Y:S02]  /*4380*/  UIMAD UR4, UR4, UR7, URZ ;  /* 0x00000007040472a4 */ /* 0x000fe4000f8e02ff */
[----:B------:R-:W-:Y:S02]  /*4390*/  ULOP3.LUT UR6, UR6, 0x3fff, URZ, 0xc0, !UPT ;  /* 0x00003fff06067892 */ /* 0x000fe4000f8ec0ff */
[----:B-1----:R-:W-:Y:S02]  /*43a0*/  UIMAD UR4, UR4, UR8, URZ ;  /* 0x00000008040472a4 */ /* 0x002fe4000f8e02ff */
[----:B------:R-:W-:Y:S02]  /*43b0*/  ULOP3.LUT UR5, UR5, 0x3fff, URZ, 0xc0, !UPT ;  /* 0x00003fff05057892 */ /* 0x000fe4000f8ec0ff */
[----:B------:R-:W-:-:S02]  /*43c0*/  UIMAD UR7, UR4, UR9, URZ ;  /* 0x00000009040772a4 */ /* 0x000fc4000f8e02ff */
[----:B------:R-:W-:Y:S02]  /*43d0*/  UIADD3 UR4, UPT, UPT, UR18, 0x1d8, URZ ;  /* 0x000001d812047890 */ /* 0x000fe4000fffe0ff */
[----:B------:R-:W-:Y:S02]  /*43e0*/  ULOP3.LUT UR19, UR6, 0x10000, URZ, 0xfc, !UPT ;  /* 0x0001000006137892 */ /* 0x000fe4000f8efcff */
[----:B------:R-:W-:Y:S02]  /*43f0*/  UPRMT UR23, URZ, 0x654, UR4 ;  /* 0x00000654ff177896 */ /* 0x000fe40008000004 */
[----:B------:R-:W-:Y:S02]  /*4400*/  ULOP3.LUT UR20, UR5, 0x10000, URZ, 0xfc, !UPT ;  /* 0x0001000005147892 */ /* 0x000fe4000f8efcff */
[----:B------:R-:W-:Y:S02]  /*4410*/  UIADD3 UR28, UPT, UPT, UR7, -0x1, URZ ;  /* 0xffffffff071c7890 */ /* 0x000fe4000fffe0ff */
[----:B------:R-:W-:Y:S01]  /*4420*/  UISETP.GE.AND UP3, UPT, UR7, 0x1, UPT ;  /* 0x000000010700788c */ /* 0x000fe2000bf66270 */
[C---:B--2---:R-:W-:Y:S01]  /*4430*/  VIADD R3, R9.reuse, 0x40 ;  /* 0x0000004009037836 */ /* 0x044fe20000000000 */
[----:B------:R-:W-:-:S04]  /*4440*/  LOP3.LUT R2, R9, 0xffff, RZ, 0xc0, !PT ;  /* 0x0000ffff09027812 */ /* 0x000fc800078ec0ff */
[----:B------:R-:W-:-:S05]  /*4450*/  LOP3.LUT R3, R3, 0xffff, RZ, 0xc0, !PT ;  /* 0x0000ffff03037812 */ /* 0x000fca00078ec0ff */
[----:B------:R1:W-:Y:S02]  /*4460*/  STL.64 [R1], R2 ;  /* 0x0000000201007387 */ /* 0x0003e40000100a00 */
[----:B-1----:R-:W-:-:S07]  /*4470*/  CS2R R2, SRZ ;  /* 0x0000000000027805 */ /* 0x002fce000001ff00 */
.L_x_77:
[----:B-1----:R-:W-:-:S04]  /*4480*/  SHF.L.U32 R4, R3, 0x1f, RZ ;  /* 0x0000001f03047819 */ /* 0x002fc800000006ff */
[----:B------:R-:W1:Y:S02]  /*4490*/  SYNCS.PHASECHK.TRANS64.TRYWAIT P0, [UR18+0x1d0], R4 ;  /* 0x0001d004ff0075a7 */ /* 0x000e640008001112 */
[----:B-12-4-:R-:W-:Y:S05]  /*44a0*/  @!P0 BRA `(.L_x_71) ;  /* 0x0000004000408947 */ /* 0x016fea0003800000 */
.L_x_172:
[----:B-1----:R-:W1:Y:S01]  /*44b0*/  LDS.128 R4, [UR18+0x210] ;  /* 0x00021012ff047984 */ /* 0x002e620008000c00 */
[----:B------:R-:W-:Y:S01]  /*44c0*/  ULEA UR22, UR21, UR18, 0x3 ;  /* 0x0000001215167291 */ /* 0x000fe2000f8e18ff */
[----:B------:R-:W-:Y:S01]  /*44d0*/  SHF.L.U32 R0, R8, 0x1f, RZ ;  /* 0x0000001f08007819 */ /* 0x000fe200000006ff */
[----:B------:R-:W-:Y:S01]  /*44e0*/  @!PT LDS RZ, [RZ] ;  /* 0x00000000fffff984 */ /* 0x000fe20000000800 */
[----:B------:R-:W-:Y:S01]  /*44f0*/  @!PT LDS RZ, [RZ] ;  /* 0x00000000fffff984 */ /* 0x000fe20000000800 */
[----:B------:R-:W-:Y:S01]  /*4500*/  @!PT LDS RZ, [RZ] ;  /* 0x00000000fffff984 */ /* 0x000fe20000000800 */
[----:B------:R-:W-:Y:S01]  /*4510*/  @!PT LDS RZ, [RZ] ;  /* 0x00000000fffff984 */ /* 0x000fe20000000800 */
[----:B------:R2:W-:Y:S06]  /*4520*/  MEMBAR.ALL.CTA ;  /* 0x0000000000007992 */ /* 0x0005ec0000008000 */
[----:B--2---:R-:W2:Y:S02]  /*4530*/  FENCE.VIEW.ASYNC.S ;  /* 0x00000000000073c6 */ /* 0x004ea40000000000 */
[----:B--2---:R-:W-:Y:S01]  /*4540*/  SYNCS.ARRIVE.TRANS64.RED.A1T0 RZ, [UR23], RZ ;  /* 0x000000ffffff79a7 */ /* 0x004fe20008100417 */
[----:B------:R-:W2:Y:S01]  /*4550*/  SYNCS.PHASECHK.TRANS64.TRYWAIT P0, [UR22+0x1f0], R0 ;  /* 0x0001f000ff0075a7 */ /* 0x000ea20008001116 */
[----:B-1----:R-:W-:Y:S01]  /*4560*/  LOP3.LUT P2, RZ, R6, 0x1, RZ, 0xc0, !PT ;  /* 0x0000000106ff7812 */ /* 0x002fe2000784c0ff */
[----:B--2---:R-:W-:-:S12]  /*4570*/  @!P0 BRA `(.L_x_72) ;  /* 0x0000004000248947 */ /* 0x004fd80003800000 */
.L_x_174:
[----:B------:R-:W-:Y:S05]  /*4580*/  BRA.U !UP3, `(.L_x_73) ;  /* 0x000000010bc87547 */ /* 0x000fea000b800000 */
[----:B-1----:R-:W-:Y:S01]  /*4590*/  IMAD.U32 R0, RZ, RZ, UR21 ;  /* 0x00000015ff007e24 */ /* 0x002fe2000f8e00ff */
[----:B------:R-:W-:-:S04]  /*45a0*/  ULEA UR4, UR17, UR18, 0x3 ;  /* 0x0000001211047291 */ /* 0x000fc8000f8e18ff */
[----:B------:R-:W-:-:S05]  /*45b0*/  LEA R0, R0, R1, 0x2 ;  /* 0x0000000100007211 */ /* 0x000fca00078e10ff */
[----:B------:R1:W5:Y:S01]  /*45c0*/  LDL R4, [R0] ;  /* 0x0000000000047983 */ /* 0x0003620000100800 */
[----:B------:R-:W-:Y:S01]  /*45d0*/  UPLOP3.LUT UP2, UPT, UPT, UPT, UPT, 0x40, 0x4 ;  /* 0x000000000004789c */ /* 0x000fe20003f4e870 */
[----:B------:R-:W-:Y:S01]  /*45e0*/  UMOV UR15, UR28 ;  /* 0x0000001c000f7c82 */ /* 0x000fe20008000000 */
[----:B------:R-:W-:Y:S01]  /*45f0*/  UMOV UR8, UR17 ;  /* 0x0000001100087c82 */ /* 0x000fe20008000000 */
[----:B-1----:R-:W-:-:S04]  /*4600*/  SHF.L.U32 R0, R2, 0x1f, RZ ;  /* 0x0000001f02007819 */ /* 0x002fc800000006ff */
[----:B------:R1:W2:Y:S04]  /*4610*/  SYNCS.PHASECHK.TRANS64.TRYWAIT P1, [UR4], R0 ;  /* 0x00000000ff0075a7 */ /* 0x0002a80008021104 */
.L_x_76:
[----:B------:R-:W-:Y:S01]  /*4620*/  ULEA UR16, UR8, UR18, 0x3 ;  /* 0x0000001208107291 */ /* 0x000fe2000f8e18ff */
[----:B--234-:R-:W-:Y:S11]  /*4630*/  @P1 BRA `(.L_x_74) ;  /* 0x00000000000c1947 */ /* 0x01cff60003800000 */
[----:B------:R-:W-:Y:S04]  /*4640*/  SHF.L.U32 R5, R2, 0x1f, RZ ;  /* 0x0000001f02057819 */ /* 0x000fe800000006ff */
[----:B------:R-:W2:Y:S02]  /*4650*/  SYNCS.PHASECHK.TRANS64.TRYWAIT P0, [UR16], R5 ;  /* 0x00000005ff0075a7 */ /* 0x000ea40008001110 */
[----:B--2---:R-:W-:Y:S05]  /*4660*/  @!P0 BRA `(.L_x_75) ;  /* 0x0000004000008947 */ /* 0x004fea0003800000 */
.L_x_74:
[----:B------:R-:W-:Y:S01]  /*4670*/  UISETP.NE.AND UP0, UPT, UR15, URZ, UPT ;  /* 0x000000ff0f00728c */ /* 0x000fe2000bf05270 */
[----:B------:R-:W-:Y:S01]  /*4680*/  PLOP3.LUT P1, PT, PT, PT, PT, 0x80, 0x8 ;  /* 0x000000000008781c */ /* 0x000fe20003f2f070 */
[----:B------:R-:W-:Y:S02]  /*4690*/  UIADD3 UR4, UPT, UPT, UR8, 0x1, URZ ;  /* 0x0000000108047890 */ /* 0x000fe4000fffe0ff */
[----:B------:R-:W-:Y:S02]  /*46a0*/  ULEA UR10, UR8, UR20, 0x8 ;  /* 0x00000014080a7291 */ /* 0x000fe4000f8e40ff */
[----:B------:R-:W-:Y:S01]  /*46b0*/  UISETP.NE.AND UP1, UPT, UR4, 0x1b, UPT ;  /* 0x0000001b0400788c */ /* 0x000fe2000bf25270 */
[----:B------:R-:W-:Y:S01]  /*46c0*/  PLOP3.LUT P0, PT, PT, PT, UP0, 0x80, 0x8 ;  /* 0x000000000008781c */ /* 0x000fe20003f0f008 */
[----:B------:R-:W-:Y:S02]  /*46d0*/  ULEA UR8, UR8, UR19, 0x8 ;  /* 0x0000001308087291 */ /* 0x000fe4000f8e40ff */
[----:B------:R-:W-:Y:S02]  /*46e0*/  USEL UR5, URZ, 0x1, UP1 ;  /* 0x00000001ff057887 */ /* 0x000fe40008800000 */
[----:B------:R-:W-:Y:S02]  /*46f0*/  USEL UR17, UR4, URZ, UP1 ;  /* 0x000000ff04117287 */ /* 0x000fe40008800000 */
[----:B------:R-:W-:Y:S02]  /*4700*/  UIADD3 UR12, UPT, UPT, UR10, 0x2, URZ ;  /* 0x000000020a0c7890 */ /* 0x000fe4000fffe0ff */
[----:B------:R-:W-:Y:S01]  /*4710*/  @UP0 ULEA UR4, UR17, UR18, 0x3 ;  /* 0x0000001211040291 */ /* 0x000fe2000f8e18ff */
[----:B------:R-:W-:Y:S01]  /*4720*/  LOP3.LUT R2, R2, UR5, RZ, 0x3c, !PT ;  /* 0x0000000502027c12 */ /* 0x000fe2000f8e3cff */
[----:B------:R-:W-:Y:S02]  /*4730*/  UIADD3 UR6, UPT, UPT, UR8, 0x2, URZ ;  /* 0x0000000208067890 */ /* 0x000fe4000fffe0ff */
[----:B------:R-:W-:Y:S01]  /*4740*/  UIADD3 UR5, UPT, UPT, UR16, 0xd8, URZ ;  /* 0x000000d810057890 */ /* 0x000fe2000fffe0ff */
[----:B-1----:R-:W-:Y:S01]  /*4750*/  @P0 SHF.L.U32 R0, R2, 0x1f, RZ ;  /* 0x0000001f02000819 */ /* 0x002fe200000006ff */
[----:B------:R-:W-:Y:S01]  /*4760*/  UMOV UR11, 0x80004020 ;  /* 0x80004020000b7882 */ /* 0x000fe20000000000 */
[----:B------:R-:W-:Y:S01]  /*4770*/  UMOV UR9, 0x80004020 ;  /* 0x8000402000097882 */ /* 0x000fe20000000000 */
[----:B------:R-:W-:Y:S01]  /*4780*/  UMOV UR13, 0x80004020 ;  /* 0x80004020000d7882 */ /* 0x000fe20000000000 */
[----:B------:R3:W4:Y:S01]  /*4790*/  @P0 SYNCS.PHASECHK.TRANS64.TRYWAIT P1, [UR4], R0 ;  /* 0x00000000ff0005a7 */ /* 0x0007220008021104 */
[----:B------:R-:W-:Y:S11]  /*47a0*/  ELECT P0, URZ, PT ;  /* 0x0000000000ff782f */ /* 0x000ff60003800000 */
[----:B------:R-:W-:Y:S02]  /*47b0*/  @!UPT UIADD3 URZ, UPT, UPT, URZ, URZ, URZ ;  /* 0x000000fffffff290 */ /* 0x000fe4000fffe0ff */
[C---:B-----5:R-:W-:Y:S02]  /*47c0*/  @P0 R2UR.BROADCAST UR4, R4.reuse ;  /* 0x00000000040402ca */ /* 0x060fe400008e0000 */
[----:B------:R-:W-:Y:S11]  /*47d0*/  ELECT P0, URZ, PT ;  /* 0x0000000000ff782f */ /* 0x000ff60003800000 */
[----:B------:R-:W-:Y:S02]  /*47e0*/  @!UPT UIADD3 URZ, UPT, UPT, URZ, URZ, URZ ;  /* 0x000000fffffff290 */ /* 0x000fe4000fffe0ff */
[----:B------:R-:W-:Y:S01]  /*47f0*/  @P0 R2UR.BROADCAST UR14, R4 ;  /* 0x00000000040e02ca */ /* 0x000fe200008e0000 */
[----:B------:R-:W-:Y:S01]  /*4800*/  UMOV UR7, 0x80004020 ;  /* 0x8000402000077882 */ /* 0x000fe20000000000 */
[----:B------:R1:W-:Y:S01]  /*4810*/  UTCQMMA gdesc[UR8], gdesc[UR10], tmem[UR4], tmem[UR26], idesc[UR27], UP2 ;  /* 0x00ff1a0a080075ea */ /* 0x0003e20009000304 */
[----:B------:R-:W-:Y:S10]  /*4820*/  UPLOP3.LUT UP2, UPT, UPT, UPT, UPT, 0x80, 0x8 ;  /* 0x000000000008789c */ /* 0x000ff40003f4f070 */
[----:B------:R3:W-:Y:S01]  /*4830*/  UTCQMMA gdesc[UR6], gdesc[UR12], tmem[UR14], tmem[UR24], idesc[UR25], UPT ;  /* 0x00ff180c060075ea */ /* 0x0007e2000b80030e */
[----:B------:R3:W-:Y:S01]  /*4840*/  UTCBAR [UR5], URZ ;  /* 0x000000ff050073e9 */ /* 0x0007e200080000ff */
[----:B-1----:R-:W-:Y:S02]  /*4850*/  UIADD3 UR4, UPT, UPT, UR15, 0x1, URZ ;  /* 0x000000010f047890 */ /* 0x002fe4000fffe0ff */
[----:B------:R-:W-:Y:S02]  /*4860*/  UIADD3 UR9, UPT, UPT, UR15, -0x1, URZ ;  /* 0xffffffff0f097890 */ /* 0x000fe4000fffe0ff */
[----:B------:R-:W-:Y:S01]  /*4870*/  UISETP.GT.U32.AND UP0, UPT, UR4, 0x1, UPT ;  /* 0x000000010400788c */ /* 0x000fe2000bf04070 */
[----:B------:R-:W-:Y:S04]  /*4880*/  UMOV UR8, UR17 ;  /* 0x0000001100087c82 */ /* 0x000fe80008000000 */
[----:B------:R-:W-:Y:S04]  /*4890*/  UMOV UR15, UR9 ;  /* 0x00000009000f7c82 */ /* 0x000fe80008000000 */
[----:B------:R-:W-:Y:S05]  /*48a0*/  BRA.U UP0, `(.L_x_76) ;  /* 0xfffffffd005c7547 */ /* 0x000fea000b83ffff */
.L_x_73:
[----:B------:R-:W-:Y:S01]  /*48b0*/  UIADD3 UR4, UPT, UPT, UR21, 0x1, URZ ;  /* 0x0000000115047890 */ /* 0x000fe2000fffe0ff */
[----:B------:R-:W-:Y:S01]  /*48c0*/  LOP3.LUT R3, R3, 0x1, RZ, 0x3c, !PT ;  /* 0x0000000103037812 */ /* 0x000fe200078e3cff */
[----:B---3--:R-:W-:Y:S02]  /*48d0*/  UIADD3 UR5, UPT, UPT, UR22, 0x1e0, URZ ;  /* 0x000001e016057890 */ /* 0x008fe4000fffe0ff */
[----:B------:R-:W-:-:S04]  /*48e0*/  UISETP.NE.AND UP0, UPT, UR4, 0x2, UPT ;  /* 0x000000020400788c */ /* 0x000fc8000bf05270 */
[----:B------:R-:W-:Y:S02]  /*48f0*/  USEL UR6, URZ, 0x1, UP0 ;  /* 0x00000001ff067887 */ /* 0x000fe40008000000 */
[----:B------:R-:W-:Y:S01]  /*4900*/  USEL UR21, UR4, URZ, UP0 ;  /* 0x000000ff04157287 */ /* 0x000fe20008000000 */
[----:B------:R2:W-:Y:S03]  /*4910*/  UTCBAR [UR5], URZ ;  /* 0x000000ff050073e9 */ /* 0x0005e600080000ff */
[----:B------:R-:W-:Y:S01]  /*4920*/  LOP3.LUT R8, R8, UR6, RZ, 0x3c, !PT ;  /* 0x0000000608087c12 */ /* 0x000fe2000f8e3cff */
[----:B------:R-:W-:Y:S07]  /*4930*/  @P2 BRA `(.L_x_77) ;  /* 0xfffffff800d02947 */ /* 0x000fee000383ffff */
[----:B------:R-:W3:Y:S01]  /*4940*/  S2UR UR6, SR_CgaCtaId ;  /* 0x00000000000679c3 */ /* 0x000ee20000008800 */
[----:B------:R-:W-:Y:S01]  /*4950*/  ELECT P0, URZ, PT ;  /* 0x0000000000ff782f */ /* 0x000fe20003800000 */
[----:B-1----:R-:W-:Y:S01]  /*4960*/  IMAD.MOV.U32 R0, RZ, RZ, 0x1 ;  /* 0x00000001ff007424 */ /* 0x002fe200078e00ff */
[----:B------:R-:W-:Y:S01]  /*4970*/  UIADD3 UR18, UPT, UPT, UR18, 0x1f0, URZ ;  /* 0x000001f012127890 */ /* 0x000fe2000fffe0ff */
[----:B------:R-:W-:Y:S01]  /*4980*/  SHF.L.U32 R2, R8, 0x1f, RZ ;  /* 0x0000001f08027819 */ /* 0x000fe200000006ff */
[----:B------:R-:W-:-:S03]  /*4990*/  UMOV UR4, 0x40 ;  /* 0x0000004000047882 */ /* 0x000fc60000000000 */
[----:B------:R-:W-:Y:S01]  /*49a0*/  UVIRTCOUNT.DEALLOC.SMPOOL 0x80 ;  /* 0x000000800000784c */ /* 0x000fe20000000000 */
[----:B---3--:R-:W-:Y:S02]  /*49b0*/  ULEA UR6, UR6, UR4, 0x18 ;  /* 0x0000000406067291 */ /* 0x008fe4000f8ec0ff */
[----:B------:R-:W-:-:S07]  /*49c0*/  ULEA UR4, UR21, UR18, 0x3 ;  /* 0x0000001215047291 */ /* 0x000fce000f8e18ff */
[----:B------:R1:W-:Y:S02]  /*49d0*/  @P0 STS.U8 [UR6+0x1c], R0 ;  /* 0x00001c00ff000988 */ /* 0x0003e40008000006 */
[----:B------:R-:W3:Y:S02]  /*49e0*/  SYNCS.PHASECHK.TRANS64.TRYWAIT P0, [UR4], R2 ;  /* 0x00000002ff0075a7 */ /* 0x000ee40008001104 */
[----:B-1-3--:R-:W-:Y:S05]  /*49f0*/  @!P0 BRA `(.L_x_78) ;  /* 0x0000003c00348947 */ /* 0x00afea0003800000 */
.L_x_177:
[----:B------:R-:W-:-:S04]  /*4a00*/  UIADD3 UR4, UPT, UPT, UR21, 0x1, URZ ;  /* 0x0000000115047890 */ /* 0x000fc8000fffe0ff */
[----:B------:R-:W-:-:S04]  /*4a10*/  UISETP.NE.AND UP0, UPT, UR4, 0x2, UPT ;  /* 0x000000020400788c */ /* 0x000fc8000bf05270 */
[----:B--2---:R-:W-:Y:S02]  /*4a20*/  USEL UR5, URZ, 0x1, UP0 ;  /* 0x00000001ff057887 */ /* 0x004fe40008000000 */
[----:B------:R-:W-:-:S04]  /*4a30*/  USEL UR4, UR4, URZ, UP0 ;  /* 0x000000ff04047287 */ /* 0x000fc80008000000 */
[----:B------:R-:W-:Y:S01]  /*4a40*/  ULEA UR4, UR4, UR18, 0x3 ;  /* 0x0000001204047291 */ /* 0x000fe2000f8e18ff */
[----:B-1----:R-:W-:-:S04]  /*4a50*/  LOP3.LUT R2, R8, UR5, RZ, 0x3c, !PT ;  /* 0x0000000508027c12 */ /* 0x002fc8000f8e3cff */
[----:B------:R-:W-:-:S04]  /*4a60*/  SHF.L.U32 R2, R2, 0x1f, RZ ;  /* 0x0000001f02027819 */ /* 0x000fc800000006ff */
[----:B------:R-:W1:Y:S02]  /*4a70*/  SYNCS.PHASECHK.TRANS64.TRYWAIT P0, [UR4], R2 ;  /* 0x00000002ff0075a7 */ /* 0x000e640008001104 */
[----:B-1----:R-:W-:Y:S05]  /*4a80*/  @!P0 BRA `(.L_x_79) ;  /* 0x0000003c00288947 */ /* 0x002fea0003800000 */
.L_x_179:
[----:B------:R-:W-:Y:S01]  /*4a90*/  NOP ;  /* 0x0000000000007918 */ /* 0x000fe20000000000 */
[----:B-1----:R-:W1:Y:S01]  /*4aa0*/  LDS R0, [UR6+0x14] ;  /* 0x00001406ff007984 */ /* 0x002e620008000800 */
[----:B------:R-:W-:Y:S01]  /*4ab0*/  LOP3.LUT R3, R9, 0xffff, RZ, 0xc0, !PT ;  /* 0x0000ffff09037812 */ /* 0x000fe200078ec0ff */
[----:B------:R-:W-:-:S03]  /*4ac0*/  IMAD.MOV.U32 R2, RZ, RZ, 0xffff ;  /* 0x0000ffffff027424 */ /* 0x000fc600078e00ff */
[----:B------:R-:W-:-:S04]  /*4ad0*/  SHF.R.U32.HI R3, RZ, 0x5, R3 ;  /* 0x00000005ff037819 */ /* 0x000fc80000011603 */
[----:B------:R-:W-:-:S04]  /*4ae0*/  SHF.L.U32 R2, R2, R3, RZ ;  /* 0x0000000302027219 */ /* 0x000fc800000006ff */
[----:B-1----:R-:W-:-:S04]  /*4af0*/  LOP3.LUT R0, R0, R2, RZ, 0xc0, !PT ;  /* 0x0000000200007212 */ /* 0x002fc800078ec0ff */
[----:B------:R-:W-:Y:S01]  /*4b00*/  ISETP.NE.AND P0, PT, R0, R2, PT ;  /* 0x000000020000720c */ /* 0x000fe20003f05270 */
[----:B------:R-:W-:-:S05]  /*4b10*/  IMAD.MOV.U32 R0, RZ, RZ, 0x1 ;  /* 0x00000001ff007424 */ /* 0x000fca00078e00ff */
[----:B------:R-:W-:-:S07]  /*4b20*/  SHF.L.U32 R0, R0, R3, RZ ;  /* 0x0000000300007219 */ /* 0x000fce00000006ff */
[----:B------:R-:W-:Y:S05]  /*4b30*/  @P0 BRA `(.L_x_80) ;  /* 0x00000000005c0947 */ /* 0x000fea0003800000 */
[----:B------:R-:W1:Y:S02]  /*4b40*/  LDS R3, [UR6+0x18] ;  /* 0x00001806ff037984 */ /* 0x000e640008000800 */
[----:B-1----:R-:W-:-:S04]  /*4b50*/  LOP3.LUT R3, R3, R0, RZ, 0xc0, !PT ;  /* 0x0000000003037212 */ /* 0x002fc800078ec0ff */
[----:B------:R-:W-:-:S13]  /*4b60*/  ISETP.NE.AND P0, PT, R3, R0, PT ;  /* 0x000000000300720c */ /* 0x000fda0003f05270 */
[----:B------:R-:W-:Y:S05]  /*4b70*/  @P0 BRA `(.L_x_81) ;  /* 0x0000000000400947 */ /* 0x000fea0003800000 */
[----:B------:R-:W-:Y:S01]  /*4b80*/  R2UR UR4, R2 ;  /* 0x00000000020472ca */ /* 0x000fe200000e0000 */
[----:B------:R-:W1:Y:S01]  /*4b90*/  S2R R3, SR_LANEID ;  /* 0x0000000000037919 */ /* 0x000e620000000000 */
[----:B------:R-:W-:-:S04]  /*4ba0*/  LOP3.LUT R0, RZ, R0, RZ, 0x33, !PT ;  /* 0x00000000ff007212 */ /* 0x000fc800078e33ff */
[----:B------:R-:W2:Y:S07]  /*4bb0*/  REDUX UR7, R0 ;  /* 0x00000000000773c4 */ /* 0x000eae0000000000 */
[----:B------:R-:W-:-:S03]  /*4bc0*/  ULOP3.LUT UR5, URZ, UR4, URZ, 0x33, !UPT ;  /* 0x00000004ff057292 */ /* 0x000fc6000f8e33ff */
[----:B------:R-:W-:Y:S02]  /*4bd0*/  VOTEU.ANY UR4, UPT, PT ;  /* 0x0000000000047886 */ /* 0x000fe400038e0100 */
[----:B------:R-:W-:Y:S01]  /*4be0*/  UFLO.U32 UR4, UR4 ;  /* 0x00000004000472bd */ /* 0x000fe200080e0000 */
[----:B------:R-:W-:-:S04]  /*4bf0*/  IMAD.U32 R2, RZ, RZ, UR5 ;  /* 0x00000005ff027e24 */ /* 0x000fc8000f8e00ff */
[----:B------:R-:W3:Y:S02]  /*4c00*/  REDUX UR8, R2 ;  /* 0x00000000020873c4 */ /* 0x000ee40000000000 */
[----:B------:R1:W-:Y:S01]  /*4c10*/  UTCATOMSWS.AND URZ, UR5 ;  /* 0x0000000500ff79e3 */ /* 0x0003e20008000000 */
[----:B--2---:R-:W-:Y:S01]  /*4c20*/  IMAD.U32 R0, RZ, RZ, UR7 ;  /* 0x00000007ff007e24 */ /* 0x004fe2000f8e00ff */
[----:B-1----:R-:W-:Y:S01]  /*4c30*/  ISETP.EQ.U32.AND P0, PT, R3, UR4, PT ;  /* 0x0000000403007c0c */ /* 0x002fe2000bf02070 */
[----:B---3--:R-:W-:-:S12]  /*4c40*/  IMAD.U32 R2, RZ, RZ, UR8 ;  /* 0x00000008ff027e24 */ /* 0x008fd8000f8e00ff */
[----:B------:R1:W-:Y:S04]  /*4c50*/  @P0 ATOMS.AND RZ, [UR6+0x14], R2 ;  /* 0x00001402ffff098c */ /* 0x0003e8000a800006 */
[----:B------:R1:W-:Y:S01]  /*4c60*/  @P0 ATOMS.AND RZ, [UR6+0x18], R0 ;  /* 0x00001800ffff098c */ /* 0x0003e2000a800006 */
[----:B------:R-:W-:Y:S05]  /*4c70*/  BRA `(.L_x_82) ;  /* 0x0000000000147947 */ /* 0x000fea0003800000 */
.L_x_81:
[----:B------:R-:W-:Y:S02]  /*4c80*/  MOV R2, 0x4ca0 ;  /* 0x00004ca000027802 */ /* 0x000fe40000000f00 */
[----:B----45:R-:W-:Y:S05]  /*4c90*/  CALL.REL.NOINC `($__internal_0_$__cuda_sm10x_tcgen05_guardrail_trap_col_being_dealloced_not_returned_by_alloc) ;  /* 0x0000003c00487944 */ /* 0x030fea0003c00000 */
[----:B------:R-:W-:Y:S05]  /*4ca0*/  BRA `(.L_x_82) ;  /* 0x0000000000087947 */ /* 0x000fea0003800000 */
.L_x_80:
[----:B------:R-:W-:Y:S02]  /*4cb0*/  MOV R2, 0x4cd0 ;  /* 0x00004cd000027802 */ /* 0x000fe40000000f00 */
[----:B----45:R-:W-:Y:S05]  /*4cc0*/  CALL.REL.NOINC `($__internal_2_$__cuda_sm10x_tcgen05_guardrail_trap_unallocated_columns_being_dealloced) ;  /* 0x0000003c00547944 */ /* 0x030fea0003c00000 */
.L_x_82:
[----:B------:R-:W-:Y:S01]  /*4cd0*/  NOP ;  /* 0x0000000000007918 */ /* 0x000fe20000000000 */
[----:B------:R-:W-:Y:S05]  /*4ce0*/  EXIT ;  /* 0x000000000000794d */ /* 0x000fea0003800000 */
.L_x_66:
[----:B------:R-:W-:-:S09]  /*4cf0*/  UISETP.NE.OR UP0, UPT, UR15, 0x3, !UP2 ;  /* 0x000000030f00788c */ /* 0x000fd2000d705670 */
[----:B------:R-:W-:Y:S05]  /*4d00*/  BRA.U UP0, `(.L_x_83) ;  /* 0x0000000d00687547 */ /* 0x000fea000b800000 */
[----:B------:R-:W2:Y:S01]  /*4d10*/  LDC.64 R2, c[0x0][0x988] ;  /* 0x00026200ff027b82 */ /* 0x000ea20000000a00 */
[----:B------:R-:W3:Y:S01]  /*4d20*/  LDCU UR30, c[0x0][0x370] ;  /* 0x00006e00ff1e77ac */ /* 0x000ee20008000800 */
[----:B------:R-:W-:Y:S01]  /*4d30*/  R2UR UR36, R68 ;  /* 0x00000000442472ca */ /* 0x000fe200000e0000 */
[----:B------:R-:W-:Y:S01]  /*4d40*/  IMAD.MOV.U32 R14, RZ, RZ, 0x1 ;  /* 0x00000001ff0e7424 */ /* 0x000fe200078e00ff */
[----:B------:R-:W-:Y:S01]  /*4d50*/  R2UR UR31, R69 ;  /* 0x00000000451f72ca */ /* 0x000fe200000e0000 */
[----:B------:R-:W3:Y:S01]  /*4d60*/  LDCU.128 UR32, c[0x0][0xc10] ;  /* 0x00018200ff2077ac */ /* 0x000ee20008000c00 */
[----:B------:R-:W-:Y:S02]  /*4d70*/  IMAD.MOV.U32 R13, RZ, RZ, RZ ;  /* 0x000000ffff0d7224 */ /* 0x000fe400078e00ff */
[----:B------:R-:W4:Y:S01]  /*4d80*/  S2UR UR10, SR_CgaCtaId ;  /* 0x00000000000a79c3 */ /* 0x000f220000008800 */
[----:B------:R-:W1:Y:S01]  /*4d90*/  LDCU UR29, c[0x0][0x374] ;  /* 0x00006e80ff1d77ac */ /* 0x000e620008000800 */
[----:B------:R-:W4:Y:S06]  /*4da0*/  LDCU UR17, c[0x0][0xc0c] ;  /* 0x00018180ff1177ac */ /* 0x000f2c0008000800 */
[----:B------:R-:W4:Y:S01]  /*4db0*/  LDC.64 R6, c[0x0][0x348] ;  /* 0x0000d200ff067b82 */ /* 0x000f220000000a00 */
[----:B------:R-:W4:Y:S01]  /*4dc0*/  LDCU UR43, c[0x0][0xc20] ;  /* 0x00018400ff2b77ac */ /* 0x000f220008000800 */
[----:B------:R-:W4:Y:S06]  /*4dd0*/  LDCU UR4, c[0x0][0xc30] ;  /* 0x00018600ff0477ac */ /* 0x000f2c0008000800 */
[----:B------:R-:W4:Y:S01]  /*4de0*/  LDC.64 R4, c[0x0][0x990] ;  /* 0x00026400ff047b82 */ /* 0x000f220000000a00 */
[----:B--2---:R-:W-:Y:S01]  /*4df0*/  ISETP.NE.U32.AND P0, PT, R2, RZ, PT ;  /* 0x000000ff0200720c */ /* 0x004fe20003f05070 */
[----:B------:R-:W-:Y:S01]  /*4e00*/  UMOV UR28, 0x400 ;  /* 0x00000400001c7882 */ /* 0x000fe20000000000 */
[----:B---3--:R-:W-:Y:S01]  /*4e10*/  UIMAD.WIDE.U32 UR6, UR30, UR32, URZ ;  /* 0x000000201e0672a5 */ /* 0x008fe2000f8e00ff */
[----:B------:R-:W-:Y:S01]  /*4e20*/  IMAD.MOV.U32 R2, RZ, RZ, 0x1000 ;  /* 0x00001000ff027424 */ /* 0x000fe200078e00ff */
[----:B------:R-:W-:Y:S01]  /*4e30*/  ISETP.NE.AND.EX P0, PT, R3, RZ, PT, P0 ;  /* 0x000000ff0300720c */ /* 0x000fe20003f05300 */
[----:B-1----:R-:W-:-:S02]  /*4e40*/  UIMAD.WIDE.U32 UR8, UR29, UR35, URZ ;  /* 0x000000231d0872a5 */ /* 0x002fc4000f8e00ff */
[----:B----4-:R-:W-:Y:S02]  /*4e50*/  ULEA UR28, UR10, UR28, 0x18 ;  /* 0x0000001c0a1c7291 */ /* 0x010fe4000f8ec0ff */
[----:B------:R-:W-:Y:S01]  /*4e60*/  UMOV UR41, UR7 ;  /* 0x0000000700297c82 */ /* 0x000fe20008000000 */
[----:B------:R-:W-:Y:S02]  /*4e70*/  UISETP.GE.AND UP0, UPT, UR39, 0x1, UPT ;  /* 0x000000012700788c */ /* 0x000fe4000bf06270 */
[----:B------:R-:W-:Y:S02]  /*4e80*/  UIADD3 UR38, UPT, UPT, UR28, 0x1b0, URZ ;  /* 0x000001b01c267890 */ /* 0x000fe4000fffe0ff */
[----:B------:R-:W-:Y:S01]  /*4e90*/  UIADD3 UR37, UPT, UPT, UR28, 0x1d8, URZ ;  /* 0x000001d81c257890 */ /* 0x000fe2000fffe0ff */
[----:B------:R-:W-:Y:S01]  /*4ea0*/  UMOV UR40, UR9 ;  /* 0x0000000900287c82 */ /* 0x000fe20008000000 */
[----:B------:R-:W-:Y:S02]  /*4eb0*/  UPLOP3.LUT UP1, UPT, UPT, UPT, UPT, 0x40, 0x4 ;  /* 0x000000000004789c */ /* 0x000fe40003f2e870 */
[----:B------:R-:W-:Y:S01]  /*4ec0*/  UISETP.NE.AND UP6, UPT, UR39, 0x1, UPT ;  /* 0x000000012700788c */ /* 0x000fe2000bfc5270 */
[----:B------:R-:W1:Y:S01]  /*4ed0*/  LDCU.64 UR18, c[0x0][0xc28] ;  /* 0x00018500ff1277ac */ /* 0x000e620008000a00 */
[----:B------:R-:W-:-:S02]  /*4ee0*/  UISETP.NE.AND UP2, UPT, UR17, 0x1, UPT ;  /* 0x000000011100788c */ /* 0x000fc4000bf45270 */
[----:B------:R-:W-:Y:S02]  /*4ef0*/  UISETP.NE.AND UP0, UPT, UR34, 0x1, UPT ;  /* 0x000000012200788c */ /* 0x000fe4000bf05270 */
[----:B------:R-:W-:Y:S02]  /*4f00*/  UPRMT UR38, UR10, 0x654, UR38 ;  /* 0x000006540a267896 */ /* 0x000fe40008000026 */
[----:B------:R-:W-:Y:S02]  /*4f10*/  UPRMT UR37, URZ, 0x654, UR37 ;  /* 0x00000654ff257896 */ /* 0x000fe40008000025 */
[----:B------:R-:W-:Y:S02]  /*4f20*/  USHF.R.U32.HI UR41, URZ, UR33, UR41 ;  /* 0x00000021ff297299 */ /* 0x000fe40008011629 */
[----:B------:R-:W-:Y:S02]  /*4f30*/  USHF.R.U32.HI UR40, URZ, UR43, UR40 ;  /* 0x0000002bff287299 */ /* 0x000fe40008011628 */
[----:B------:R-:W-:Y:S01]  /*4f40*/  UISETP.NE.AND UP3, UPT, UR4, 0x1, UPT ;  /* 0x000000010400788c */ /* 0x000fe2000bf65270 */
[----:B------:R-:W-:-:S10]  /*4f50*/  VOTEU.ANY UP5, P0 ;  /* 0x0000000000ff7886 */ /* 0x000fd400000a0100 */
.L_x_91:
[----:B------:R-:W-:Y:S04]  /*4f60*/  SHF.L.U32 R3, R13, 0x1f, RZ ;  /* 0x0000001f0d037819 */ /* 0x000fe800000006ff */
[----:B--2---:R-:W2:Y:S02]  /*4f70*/  SYNCS.PHASECHK.TRANS64.TRYWAIT P0, [UR28+0x1d0], R3 ;  /* 0x0001d003ff0075a7 */ /* 0x004ea4000800111c */
[----:B--2---:R-:W-:Y:S05]  /*4f80*/  @!P0 BRA `(.L_x_84) ;  /* 0x0000003800008947 */ /* 0x004fea0003800000 */
.L_x_181:
[----:B------:R-:W3:Y:S01]  /*4f90*/  LDS.128 R8, [UR28+0x210] ;  /* 0x0002101cff087984 */ /* 0x000ee20008000c00 */
[----:B------:R-:W-:Y:S01]  /*4fa0*/  UISETP.GE.AND UP0, UPT, UR39, 0x1, UPT ;  /* 0x000000012700788c */ /* 0x000fe2000bf06270 */
[----:B------:R-:W-:Y:S01]  /*4fb0*/  @!PT LDS RZ, [RZ] ;  /* 0x00000000fffff984 */ /* 0x000fe20000000800 */
[----:B------:R-:W-:Y:S01]  /*4fc0*/  @!PT LDS RZ, [RZ] ;  /* 0x00000000fffff984 */ /* 0x000fe20000000800 */
[----:B------:R-:W-:Y:S01]  /*4fd0*/  @!PT LDS RZ, [RZ] ;  /* 0x00000000fffff984 */ /* 0x000fe20000000800 */
[----:B------:R-:W-:Y:S01]  /*4fe0*/  @!PT LDS RZ, [RZ] ;  /* 0x00000000fffff984 */ /* 0x000fe20000000800 */
[----:B------:R4:W-:Y:S06]  /*4ff0*/  MEMBAR.ALL.CTA ;  /* 0x0000000000007992 */ /* 0x0009ec0000008000 */
[----:B----4-:R-:W4:Y:S02]  /*5000*/  FENCE.VIEW.ASYNC.S ;  /* 0x00000000000073c6 */ /* 0x010f240000000000 */
[----:B----4-:R-:W-:Y:S01]  /*5010*/  SYNCS.ARRIVE.TRANS64.RED.A1T0 RZ, [UR37], RZ ;  /* 0x000000ffffff79a7 */ /* 0x010fe20008100425 */
[----:B---3--:R-:W-:Y:S11]  /*5020*/  LOP3.LUT P0, RZ, R10, 0x1, RZ, 0xc0, !PT ;  /* 0x000000010aff7812 */ /* 0x008ff6000780c0ff */
[----:B------:R-:W-:Y:S02]  /*5030*/  @!UPT UIADD3 URZ, UPT, UPT, URZ, URZ, URZ ;  /* 0x000000fffffff290 */ /* 0x000fe4000fffe0ff */
[----:B------:R-:W-:Y:S01]  /*5040*/  VOTEU.ANY UP2, P0 ;  /* 0x0000000000ff7886 */ /* 0x000fe20000040100 */
[----:B------:R-:W-:Y:S11]  /*5050*/  PLOP3.LUT P0, PT, PT, PT, UP2, 0x80, 0x8 ;  /* 0x000000000008781c */ /* 0x000ff60003f0f028 */
[----:B------:R-:W-:Y:S02]  /*5060*/  @!UPT UIADD3 URZ, UPT, UPT, URZ, URZ, URZ ;  /* 0x000000fffffff290 */ /* 0x000fe4000fffe0ff */
[----:B--2---:R-:W-:Y:S02]  /*5070*/  @P0 MOV R3, R8 ;  /* 0x0000000800030202 */ /* 0x004fe40000000f00 */
[----:B------:R-:W-:Y:S02]  /*5080*/  @P0 LOP3.LUT R0, R9, 0xffff, RZ, 0xc0, !PT ;  /* 0x0000ffff09000812 */ /* 0x000fe400078ec0ff */
[----:B------:R-:W-:Y:S02]  /*5090*/  @P0 R2UR UR5, R3 ;  /* 0x00000000030502ca */ /* 0x000fe400000e0000 */
[----:B------:R-:W-:Y:S11]  /*50a0*/  @P0 R2UR UR4, R0 ;  /* 0x00000000000402ca */ /* 0x000ff600000e0000 */
[----:B------:R-:W-:Y:S02]  /*50b0*/  @UP2 UMOV UR16, UR5 ;  /* 0x0000000500102c82 */ /* 0x000fe40008000000 */
[----:B------:R-:W-:Y:S01]  /*50c0*/  @UP2 UMOV UR15, UR4 ;  /* 0x00000004000f2c82 */ /* 0x000fe20008000000 */
[----:B------:R-:W-:Y:S05]  /*50d0*/  BRA.U !UP0, `(.L_x_85) ;  /* 0x0000000108b47547 */ /* 0x000fea000b800000 */
[----:B------:R-:W-:Y:S02]  /*50e0*/  UIMAD.WIDE.U32 UR8, UR15, UR35, URZ ;  /* 0x000000230f0872a5 */ /* 0x000fe4000f8e00ff */
[----:B------:R-:W-:Y:S02]  /*50f0*/  UP2UR UR14, UPR, URZ, 0x2 ;  /* 0x00000002ff0e7883 */ /* 0x000fe40008000000 */
[----:B------:R-:W-:Y:S02]  /*5100*/  UISETP.NE.AND UP1, UPT, UR34, 0x1, UPT ;  /* 0x000000012200788c */ /* 0x000fe4000bf25270 */
[----:B------:R-:W-:Y:S02]  /*5110*/  UIMAD.WIDE.U32 UR10, UR16, UR32, URZ ;  /* 0x00000020100a72a5 */ /* 0x000fe4000f8e00ff */
[----:B------:R-:W-:Y:S02]  /*5120*/  USEL UR4, UR29, UR40, !UP1 ;  /* 0x000000281d047287 */ /* 0x000fe4000c800000 */
[----:B------:R-:W-:Y:S02]  /*5130*/  UISETP.NE.AND UP0, UPT, UR17, 0x1, UPT ;  /* 0x000000011100788c */ /* 0x000fe4000bf05270 */
[----:B-1----:R-:W-:Y:S02]  /*5140*/  UIMAD.WIDE.U32 UR12, UR4, UR18, URZ ;  /* 0x00000012040c72a5 */ /* 0x002fe4000f8e00ff */
[----:B------:R-:W-:Y:S01]  /*5150*/  USEL UR7, UR30, UR41, !UP0 ;  /* 0x000000291e077287 */ /* 0x000fe2000c000000 */
[----:B------:R-:W-:Y:S02]  /*5160*/  UMOV UR5, UR9 ;  /* 0x0000000900057c82 */ /* 0x000fe40008000000 */
[----:B------:R-:W-:Y:S02]  /*5170*/  USHF.R.U32.HI UR6, URZ, UR43, UR5 ;  /* 0x0000002bff067299 */ /* 0x000fe40008011605 */
[----:B------:R-:W-:Y:S02]  /*5180*/  UIMAD.WIDE.U32 UR20, UR7, UR18, URZ ;  /* 0x00000012071472a5 */ /* 0x000fe4000f8e00ff */
[----:B------:R-:W-:Y:S02]  /*5190*/  USEL UR6, UR15, UR6, !UP1 ;  /* 0x000000060f067287 */ /* 0x000fe4000c800000 */
[----:B------:R-:W-:Y:S01]  /*51a0*/  UISETP.NE.AND UP1, UPT, UR14, URZ, UPT ;  /* 0x000000ff0e00728c */ /* 0x000fe2000bf25270 */
[----:B------:R-:W-:Y:S01]  /*51b0*/  UMOV UR5, UR11 ;  /* 0x0000000b00057c82 */ /* 0x000fe20008000000 */
[----:B------:R-:W-:Y:S02]  /*51c0*/  UIMAD.WIDE.U32 UR10, UR6, UR18, URZ ;  /* 0x00000012060a72a5 */ /* 0x000fe4000f8e00ff */
[----:B------:R-:W-:Y:S03]  /*51d0*/  USHF.R.U32.HI UR8, URZ, UR33, UR5 ;  /* 0x00000021ff087299 */ /* 0x000fe60008011605 */
[----:B------:R-:W-:Y:S02]  /*51e0*/  UMOV UR5, UR13 ;  /* 0x0000000d00057c82 */ /* 0x000fe40008000000 */
[----:B------:R-:W-:Y:S03]  /*51f0*/  @UP6 USHF.R.U32.HI UR4, URZ, UR19, UR5 ;  /* 0x00000013ff046299 */ /* 0x000fe60008011605 */
[----:B------:R-:W-:Y:S01]  /*5200*/  UMOV UR5, UR21 ;  /* 0x0000001500057c82 */ /* 0x000fe20008000000 */
[----:B------:R-:W-:Y:S02]  /*5210*/  UIMAD UR4, UR39, UR4, URZ ;  /* 0x00000004270472a4 */ /* 0x000fe4000f8e02ff */
[----:B------:R-:W-:Y:S02]  /*5220*/  @UP6 USHF.R.U32.HI UR7, URZ, UR19, UR5 ;  /* 0x00000013ff076299 */ /* 0x000fe40008011605 */
[----:B------:R-:W-:Y:S02]  /*5230*/  USEL UR5, UR16, UR8, !UP0 ;  /* 0x0000000810057287 */ /* 0x000fe4000c000000 */
[----:B------:R-:W-:Y:S02]  /*5240*/  UIMAD UR8, UR39, UR7, URZ ;  /* 0x00000007270872a4 */ /* 0x000fe4000f8e02ff */
[----:B------:R-:W-:Y:S03]  /*5250*/  UISETP.GE.AND UP0, UPT, UR6, UR4, UPT ;  /* 0x000000040600728c */ /* 0x000fe6000bf06270 */
[----:B------:R-:W-:Y:S01]  /*5260*/  UMOV UR4, UR11 ;  /* 0x0000000b00047c82 */ /* 0x000fe20008000000 */
[----:B------:R-:W-:Y:S02]  /*5270*/  UISETP.GE.OR UP0, UPT, UR5, UR8, UP0 ;  /* 0x000000080500728c */ /* 0x000fe40008706670 */
[----:B------:R-:W-:Y:S02]  /*5280*/  USHF.R.U32.HI UR4, URZ, UR19, UR4 ;  /* 0x00000013ff047299 */ /* 0x000fe40008011604 */
[----:B------:R-:W-:Y:S02]  /*5290*/  UIMAD.WIDE.U32 UR8, UR5, UR18, URZ ;  /* 0x00000012050872a5 */ /* 0x000fe4000f8e00ff */
[----:B------:R-:W-:Y:S04]  /*52a0*/  USEL UR10, UR6, UR4, !UP6 ;  /* 0x00000004060a7287 */ /* 0x000fe8000f000000 */
[----:B------:R-:W-:Y:S01]  /*52b0*/  UIADD3 UR11, UPT, UPT, -UR10, URZ, URZ ;  /* 0x000000ff0a0b7290 */ /* 0x000fe2000fffe1ff */
[----:B------:R-:W-:Y:S02]  /*52c0*/  @!UP0 UMOV UR4, UR9 ;  /* 0x0000000900048c82 */ /* 0x000fe40008000000 */
[----:B------:R-:W-:Y:S02]  /*52d0*/  @!UP0 USHF.R.U32.HI UR4, URZ, UR19, UR4 ;  /* 0x00000013ff048299 */ /* 0x000fe40008011604 */
[----:B------:R-:W-:Y:S02]  /*52e0*/  UIMAD UR8, UR39, UR11, UR6 ;  /* 0x0000000b270872a4 */ /* 0x000fe4000f8e0206 */
[----:B------:R-:W-:Y:S04]  /*52f0*/  @!UP0 USEL UR4, UR5, UR4, !UP6 ;  /* 0x0000000405048287 */ /* 0x000fe8000f000000 */
[----:B------:R-:W-:Y:S02]  /*5300*/  @!UP0 UIMAD UR8, UR7, UR8, UR4 ;  /* 0x00000008070882a4 */ /* 0x000fe4000f8e0204 */
[----:B------:R-:W-:Y:S02]  /*5310*/  @!UP0 UIADD3 UR9, UPT, UPT, UR10, -UR4, URZ ;  /* 0x800000040a098290 */ /* 0x000fe4000fffe0ff */
[----:B------:R-:W-:Y:S02]  /*5320*/  UIADD3 UR4, UPT, UPT, -UR5, URZ, URZ ;  /* 0x000000ff05047290 */ /* 0x000fe4000fffe1ff */
[----:B------:R-:W-:Y:S02]  /*5330*/  UIADD3 UR7, UPT, UPT, -UR6, URZ, URZ ;  /* 0x000000ff06077290 */ /* 0x000fe4000fffe1ff */
[----:B------:R-:W-:Y:S02]  /*5340*/  @!UP0 UIMAD UR6, UR9, UR39, UR5 ;  /* 0x00000027090682a4 */ /* 0x000fe4000f8e0205 */
[----:B------:R-:W-:Y:S02]  /*5350*/  UIMAD UR16, UR17, UR4, UR16 ;  /* 0x00000004111072a4 */ /* 0x000fe4000f8e0210 */
[----:B------:R-:W-:Y:S01]  /*5360*/  UIMAD UR15, UR34, UR7, UR15 ;  /* 0x00000007220f72a4 */ /* 0x000fe2000f8e020f */
[----:B------:R-:W-:Y:S02]  /*5370*/  @!UP0 UMOV UR5, UR8 ;  /* 0x0000000800058c82 */ /* 0x000fe40008000000 */
[----:B------:R-:W-:Y:S02]  /*5380*/  UIMAD UR16, UR5, UR17, UR16 ;  /* 0x00000011051072a4 */ /* 0x000fe4000f8e0210 */
[----:B------:R-:W-:Y:S11]  /*5390*/  UIMAD UR15, UR6, UR34, UR15 ;  /* 0x00000022060f72a4 */ /* 0x000ff6000f8e020f */
[----:B------:R-:W-:Y:S01]  /*53a0*/  @!UPT UIADD3 URZ, UPT, UPT, URZ, URZ, URZ ;  /* 0x000000fffffff290 */ /* 0x000fe2000fffe0ff */
.L_x_85:
[----:B------:R-:W2:Y:S01]  /*53b0*/  @!UP3 LDCU.128 UR8, c[0x0][0xc10] ;  /* 0x00018200ff08b7ac */ /* 0x000ea20008000c00 */
[C---:B------:R-:W-:Y:S02]  /*53c0*/  ISETP.NE.U32.AND P2, PT, R4.reuse, RZ, PT ;  /* 0x000000ff0400720c */ /* 0x040fe40003f45070 */
[----:B------:R-:W-:Y:S02]  /*53d0*/  ISETP.NE.U32.AND P1, PT, R4, RZ, PT ;  /* 0x000000ff0400720c */ /* 0x000fe40003f25070 */
[C---:B------:R-:W-:Y:S02]  /*53e0*/  ISETP.NE.AND.EX P2, PT, R5.reuse, RZ, PT, P2 ;  /* 0x000000ff0500720c */ /* 0x040fe40003f45320 */
[----:B------:R-:W-:Y:S01]  /*53f0*/  ISETP.NE.AND.EX P1, PT, R5, RZ, PT, P1 ;  /* 0x000000ff0500720c */ /* 0x000fe20003f25310 */
[----:B------:R-:W3:Y:S01]  /*5400*/  @!UP3 LDCU UR5, c[0x0][0xc0c] ;  /* 0x00018180ff05b7ac */ /* 0x000ee20008000800 */
[----:B------:R-:W-:Y:S01]  /*5410*/  SHF.L.U32 R3, R14, 0x1f, RZ ;  /* 0x0000001f0e037819 */ /* 0x000fe200000006ff */
[----:B--2---:R-:W-:Y:S07]  /*5420*/  UIMAD.WIDE.U32 UR6, UR16, UR8, URZ ;  /* 0x00000008100672a5 */ /* 0x004fee000f8e00ff */
[----:B------:R-:W-:Y:S01]  /*5430*/  @!UP3 UMOV UR4, UR7 ;  /* 0x000000070004bc82 */ /* 0x000fe20008000000 */
[----:B---3--:R-:W-:Y:S02]  /*5440*/  @!UP3 UISETP.NE.AND UP0, UPT, UR5, 0x1, UPT ;  /* 0x000000010500b88c */ /* 0x008fe4000bf05270 */
[----:B------:R-:W-:Y:S02]  /*5450*/  @!UP3 USHF.R.U32.HI UR4, URZ, UR9, UR4 ;  /* 0x00000009ff04b299 */ /* 0x000fe40008011604 */
[----:B------:R-:W-:Y:S02]  /*5460*/  UIMAD.WIDE.U32 UR6, UR15, UR11, URZ ;  /* 0x0000000b0f0672a5 */ /* 0x000fe4000f8e00ff */
[----:B------:R-:W-:Y:S02]  /*5470*/  @!UP3 USEL UR8, UR16, UR4, !UP0 ;  /* 0x000000041008b287 */ /* 0x000fe4000c000000 */
[----:B------:R-:W-:Y:S03]  /*5480*/  @!UP3 UISETP.NE.AND UP0, UPT, UR10, 0x1, UPT ;  /* 0x000000010a00b88c */ /* 0x000fe6000bf05270 */
[----:B------:R-:W-:Y:S02]  /*5490*/  @!UP3 UMOV UR6, UR7 ;  /* 0x000000070006bc82 */ /* 0x000fe40008000000 */
[----:B------:R-:W2:Y:S02]  /*54a0*/  @!UP3 LDCU UR4, c[0x0][0xc20] ;  /* 0x00018400ff04b7ac */ /* 0x000ea40008000800 */
[----:B--2---:R-:W-:Y:S04]  /*54b0*/  @!UP3 USHF.R.U32.HI UR6, URZ, UR4, UR6 ;  /* 0x00000004ff06b299 */ /* 0x004fe80008011606 */
[----:B------:R-:W-:Y:S04]  /*54c0*/  @!UP3 USEL UR6, UR15, UR6, !UP0 ;  /* 0x000000060f06b287 */ /* 0x000fe8000c000000 */
[----:B------:R-:W-:Y:S02]  /*54d0*/  @!UP3 UIADD3 UR4, UPT, UPT, -UR8, UR6, URZ ;  /* 0x000000060804b290 */ /* 0x000fe4000fffe1ff */
[----:B------:R-:W-:Y:S02]  /*54e0*/  @!UP3 UIADD3 UR6, UPT, UPT, UR8, -UR6, URZ ;  /* 0x800000060806b290 */ /* 0x000fe4000fffe0ff */
[----:B------:R-:W-:Y:S02]  /*54f0*/  @!UP3 UIMAD UR16, UR4, UR5, UR16 ;  /* 0x000000050410b2a4 */ /* 0x000fe4000f8e0210 */
[----:B------:R-:W-:Y:S01]  /*5500*/  @!UP3 UIMAD UR15, UR6, UR10, UR15 ;  /* 0x0000000a060fb2a4 */ /* 0x000fe2000f8e020f */
[----:B------:R-:W-:Y:S11]  /*5510*/  BRA.U UP1, `(.L_x_86) ;  /* 0x0000000101107547 */ /* 0x000ff6000b800000 */
[----:B------:R-:W-:Y:S04]  /*5520*/  MOV R12, UR42 ;  /* 0x0000002a000c7c02 */ /* 0x000fe80008000f00 */
[----:B------:R-:W-:Y:S04]  /*5530*/  SHF.L.U32 R12, R12, 0x1f, RZ ;  /* 0x0000001f0c0c7819 */ /* 0x000fe800000006ff */
[----:B------:R-:W2:Y:S02]  /*5540*/  SYNCS.PHASECHK.TRANS64.TRYWAIT P3, [UR28+0x1c8], R12 ;  /* 0x0001c80cff0075a7 */ /* 0x000ea4000806111c */
[----:B--2---:R-:W-:Y:S05]  /*5550*/  @!P3 BRA `(.L_x_87) ;  /* 0x0000003000a4b947 */ /* 0x004fea0003800000 */
.L_x_86:
[----:B------:R-:W-:Y:S05]  /*5560*/  @!P2 BRA `(.L_x_88) ;  /* 0x000000000030a947 */ /* 0x000fea0003800000 */
[----:B------:R-:W-:Y:S01]  /*5570*/  UPLOP3.LUT UP4, UPT, UPT, UPT, UP5, 0x80, 0x8 ;  /* 0x000000000008789c */ /* 0x000fe20003f8f050 */
[----:B------:R-:W-:Y:S01]  /*5580*/  HFMA2 R76, -RZ, RZ, 0, 5.9604644775390625e-08 ;  /* 0x00000001ff4c7431 */ /* 0x000fe200000001ff */
[----:B------:R-:W3:Y:S04]  /*5590*/  LDCU.64 UR4, c[0x0][0x358] ;  /* 0x00006b00ff0477ac */ /* 0x000ee80008000a00 */
[----:B------:R-:W-:Y:S11]  /*55a0*/  PLOP3.LUT P2, PT, PT, PT, UP4, 0x80, 0x8 ;  /* 0x000000000008781c */ /* 0x000ff60003f4f048 */
[----:B------:R-:W-:Y:S02]  /*55b0*/  @!UPT UIADD3 URZ, UPT, UPT, URZ, URZ, URZ ;  /* 0x000000fffffff290 */ /* 0x000fe4000fffe0ff */
[----:B------:R-:W4:Y:S01]  /*55c0*/  @P2 LDC.64 R18, c[0x0][0x988] ;  /* 0x00026200ff122b82 */ /* 0x000f220000000a00 */
[----:B--2---:R-:W-:Y:S04]  /*55d0*/  @P2 IMAD R0, R16, R4, RZ ;  /* 0x0000000410002224 */ /* 0x004fe800078e02ff */
[----:B----4-:R-:W-:Y:S01]  /*55e0*/  @P2 IMAD.WIDE R18, R0, 0x4, R18 ;  /* 0x0000000400122825 */ /* 0x010fe200078e0212 */
[----:B------:R-:W-:Y:S04]  /*55f0*/  MOV R0, 0x1 ;  /* 0x0000000100007802 */ /* 0x000fe80000000f00 */
[----:B---3-5:R3:W5:Y:S01]  /*5600*/  @P2 LDG.E R39, desc[UR4][R18.64] ;  /* 0x0000000412272981 */ /* 0x028762000c1e1900 */
[----:B------:R-:W-:Y:S01]  /*5610*/  @!P2 PRMT R76, R0, 0x7610, R76 ;  /* 0x00007610004ca816 */ /* 0x000fe2000000004c */
[----:B---3--:R-:W4:Y:S06]  /*5620*/  @!P2 LDC R39, c[0x0][0x980] ;  /* 0x00026000ff27ab82 */ /* 0x008f2c0000000800 */
.L_x_88:
[----:B----45:R-:W-:Y:S01]  /*5630*/  @!P1 FSETP.EQ.AND P2, PT, R39, RZ, PT ;  /* 0x000000ff2700920b */ /* 0x030fe20003f42000 */
[----:B------:R-:W-:Y:S01]  /*5640*/  @!UPT UIADD3 URZ, UPT, UPT, URZ, URZ, URZ ;  /* 0x000000fffffff290 */ /* 0x000fe2000fffe0ff */
[----:B------:R-:W-:Y:S11]  /*5650*/  @!P1 BRA `(.L_x_89) ;  /* 0x0000000000149947 */ /* 0x000ff60003800000 */
[----:B------:R-:W-:Y:S02]  /*5660*/  LOP3.LUT P1, RZ, R76, 0xff, RZ, 0xc0, !PT ;  /* 0x000000ff4cff7812 */ /* 0x000fe4000782c0ff */
[----:B------:R-:W-:Y:S04]  /*5670*/  PLOP3.LUT P2, PT, PT, PT, UP4, 0x80, 0x8 ;  /* 0x000000000008781c */ /* 0x000fe80003f4f048 */
[----:B------:R-:W-:Y:S07]  /*5680*/  PLOP3.LUT P2, PT, P2, PT, PT, 0x8, 0x80 ;  /* 0x000000000080781c */ /* 0x000fee000174e170 */
[----:B------:R-:W-:Y:S11]  /*5690*/  @P1 FSETP.EQ.AND P2, PT, R39, RZ, PT ;  /* 0x000000ff2700120b */ /* 0x000ff60003f42000 */
[----:B------:R-:W-:Y:S02]  /*56a0*/  @!UPT UIADD3 URZ, UPT, UPT, URZ, URZ, URZ ;  /* 0x000000fffffff290 */ /* 0x000fe4000fffe0ff */
.L_x_89:
[----:B------:R-:W3:Y:S01]  /*56b0*/  SYNCS.PHASECHK.TRANS64.TRYWAIT P1, [UR28+0x1b8], R3 ;  /* 0x0001b803ff0075a7 */ /* 0x000ee2000802111c */
[----:B------:R-:W-:Y:S02]  /*56c0*/  ELECT P3, URZ, PT ;  /* 0x0000000000ff782f */ /* 0x000fe40003860000 */
[----:B------:R-:W-:Y:S01]  /*56d0*/  @P0 SHF.R.U32.HI R16, RZ, 0x10, R9 ;  /* 0x00000010ff100819 */ /* 0x000fe20000011609 */
[----:B---3--:R-:W-:Y:S10]  /*56e0*/  @!P1 BRA `(.L_x_90) ;  /* 0x0000003000589947 */ /* 0x008ff40003800000 */
.L_x_184:
[----:B------:R-:W-:Y:S02]  /*56f0*/  PLOP3.LUT P2, PT, P2, P3, PT, 0xf2, 0x2f ;  /* 0x00000000002f781c */ /* 0x000fe40001747e72 */
[----:B------:R-:W-:Y:S02]  /*5700*/  LOP3.LUT R14, R14, 0x1, RZ, 0x3c, !PT ;  /* 0x000000010e0e7812 */ /* 0x000fe400078e3cff */
[----:B------:R-:W-:Y:S09]  /*5710*/  LOP3.LUT R13, R13, 0x1, RZ, 0x3c, !PT ;  /* 0x000000010d0d7812 */ /* 0x000ff200078e3cff */
[----:B------:R-:W-:Y:S01]  /*5720*/  VOTEU.ALL UP0, P2 ;  /* 0x0000000000ff7886 */ /* 0x000fe20001000000 */
[----:B--2---:R-:W-:Y:S01]  /*5730*/  @!P2 IADD3 R3, P0, PT, R6, 0x680, RZ ;  /* 0x000006800603a810 */ /* 0x004fe20007f1e0ff */
[----:B------:R-:W-:Y:S03]  /*5740*/  @!P2 IMAD.MOV.U32 R0, RZ, 0x20, RZ ;  /* 0x00000020ff00a824 */ /* 0x000fe600078e00ff */
[----:B------:R-:W2:Y:S01]  /*5750*/  @!UP0 LDCU.128 UR24, c[0x0][0xa80] ;  /* 0x00015000ff1887ac */ /* 0x000ea20008000c00 */
[----:B------:R-:W-:Y:S01]  /*5760*/  @!P2 IMAD.MOV.U32 R0, RZ, 0x400, R0 ;  /* 0x00000400ff00a824 */ /* 0x000fe200078e0000 */
[----:B------:R-:W3:Y:S01]  /*5770*/  @!UP0 LDCU.128 UR20, c[0x0][0xa90] ;  /* 0x00015200ff1487ac */ /* 0x000ee20008000c00 */
[----:B------:R-:W4:Y:S01]  /*5780*/  @!UP0 LDCU UR6, c[0x0][0xaa0] ;  /* 0x00015400ff0687ac */ /* 0x000f220008000800 */
[----:B------:R-:W-:Y:S02]  /*5790*/  @!UP0 USHF.L.U32 UR11, UR44, 0x6, URZ ;  /* 0x000000062c0b8899 */ /* 0x000fe400080006ff */
[----:B--2---:R-:W-:Y:S02]  /*57a0*/  @!UP0 UISETP.NE.AND UP1, UPT, UR24, 0x1, UPT ;  /* 0x000000011800888c */ /* 0x004fe4000bf25270 */
[----:B------:R-:W-:Y:S02]  /*57b0*/  UIMAD.WIDE.U32 UR4, UR11, UR25, URZ ;  /* 0x000000190b0472a5 */ /* 0x000fe4000f8e00ff */
[----:B------:R-:W-:Y:S02]  /*57c0*/  @!UP0 USHF.L.U32 UR10, UR45, 0x6, URZ ;  /* 0x000000062d0a8899 */ /* 0x000fe400080006ff */
[----:B------:R-:W-:Y:S02]  /*57d0*/  @!UP0 UIADD3 UR8, UPT, UPT, UR28, 0x400, URZ ;  /* 0x000004001c088890 */ /* 0x000fe4000fffe0ff */
[----:B------:R-:W-:Y:S02]  /*57e0*/  @!UP0 UIADD3 UR9, UPT, UPT, UR28, 0x1b0, URZ ;  /* 0x000001b01c098890 */ /* 0x000fe4000fffe0ff */
[----:B------:R-:W-:Y:S02]  /*57f0*/  UIADD3 UR45, UPT, UPT, UR15, UR36, URZ ;  /* 0x000000240f2d7290 */ /* 0x000fe4000fffe0ff */
[----:B------:R-:W-:Y:S01]  /*5800*/  UIADD3 UR44, UPT, UPT, UR16, UR31, URZ ;  /* 0x0000001f102c7290 */ /* 0x000fe2000fffe0ff */
[----:B------:R-:W-:Y:S02]  /*5810*/  @!UP0 UMOV UR4, UR5 ;  /* 0x0000000500048c82 */ /* 0x000fe40008000000 */
[----:B------:R-:W-:Y:S04]  /*5820*/  @!UP0 USHF.R.U32.HI UR4, URZ, UR26, UR4 ;  /* 0x0000001aff048299 */ /* 0x000fe80008011604 */
[----:B------:R-:W-:Y:S02]  /*5830*/  @!UP0 USEL UR12, UR11, UR4, !UP1 ;  /* 0x000000040b0c8287 */ /* 0x000fe4000c800000 */
[----:B------:R-:W-:Y:S02]  /*5840*/  @!UP0 UISETP.NE.AND UP1, UPT, UR27, 0x1, UPT ;  /* 0x000000011b00888c */ /* 0x000fe4000bf25270 */
[----:B---3--:R-:W-:Y:S07]  /*5850*/  UIMAD.WIDE.U32 UR4, UR12, UR20, URZ ;  /* 0x000000140c0472a5 */ /* 0x008fee000f8e00ff */
[----:B------:R-:W-:Y:S02]  /*5860*/  @!UP0 UMOV UR4, UR5 ;  /* 0x0000000500048c82 */ /* 0x000fe40008000000 */
[----:B------:R-:W-:Y:S04]  /*5870*/  @!UP0 USHF.R.U32.HI UR4, URZ, UR21, UR4 ;  /* 0x00000015ff048299 */ /* 0x000fe80008011604 */
[----:B------:R-:W-:Y:S02]  /*5880*/  @!UP0 USEL UR13, UR12, UR4, !UP1 ;  /* 0x000000040c0d8287 */ /* 0x000fe4000c800000 */
[----:B------:R-:W-:Y:S02]  /*5890*/  @!UP0 UISETP.NE.AND UP1, UPT, UR22, 0x1, UPT ;  /* 0x000000011600888c */ /* 0x000fe4000bf25270 */
[----:B------:R-:W-:Y:S07]  /*58a0*/  UIMAD.WIDE.U32 UR4, UR13, UR23, URZ ;  /* 0x000000170d0472a5 */ /* 0x000fee000f8e00ff */
[----:B------:R-:W-:Y:S02]  /*58b0*/  @!UP0 UMOV UR4, UR5 ;  /* 0x0000000500048c82 */ /* 0x000fe40008000000 */
[----:B----4-:R-:W-:Y:S01]  /*58c0*/  @!UP0 USHF.R.U32.HI UR4, URZ, UR6, UR4 ;  /* 0x00000006ff048299 */ /* 0x010fe20008011604 */
[----:B------:R-:W-:Y:S01]  /*58d0*/  @!P2 R2UR UR6, R0 ;  /* 0x000000000006a2ca */ /* 0x000fe200000e0000 */
[----:B------:R-:W-:Y:S02]  /*58e0*/  @!P2 IMAD.X R0, RZ, RZ, R7, P0 ;  /* 0x000000ffff00a224 */ /* 0x000fe400000e0607 */
[----:B------:R-:W-:Y:S02]  /*58f0*/  @!UP0 USEL UR14, UR13, UR4, !UP1 ;  /* 0x000000040d0e8287 */ /* 0x000fe4000c800000 */
[----:B------:R-:W-:Y:S02]  /*5900*/  @!UP0 UIADD3 UR4, UPT, UPT, -UR12, URZ, URZ ;  /* 0x000000ff0c048290 */ /* 0x000fe4000fffe1ff */
[----:B------:R-:W-:Y:S02]  /*5910*/  @!UP0 UIADD3 UR5, UPT, UPT, -UR14, URZ, URZ ;  /* 0x000000ff0e058290 */ /* 0x000fe4000fffe1ff */
[----:B------:R-:W-:Y:S02]  /*5920*/  @!UP0 UIMAD UR11, UR24, UR4, UR11 ;  /* 0x00000004180b82a4 */ /* 0x000fe4000f8e020b */
[----:B------:R-:W-:Y:S02]  /*5930*/  @!UP0 UIADD3 UR4, UPT, UPT, -UR13, URZ, URZ ;  /* 0x000000ff0d048290 */ /* 0x000fe4000fffe1ff */
[----:B------:R-:W-:Y:S01]  /*5940*/  @!UP0 UIMAD UR13, UR22, UR5, UR13 ;  /* 0x00000005160d82a4 */ /* 0x000fe2000f8e020d */
[----:B------:R-:W-:Y:S01]  /*5950*/  @!P2 R2UR UR5, R3 ;  /* 0x000000000305a2ca */ /* 0x000fe200000e0000 */
[----:B------:R-:W-:Y:S02]  /*5960*/  @!UP0 UIMAD UR12, UR27, UR4, UR12 ;  /* 0x000000041b0c82a4 */ /* 0x000fe4000f8e020c */
[----:B------:R-:W-:Y:S01]  /*5970*/  @!UP0 UPRMT UR6, UR6, 0x5410, URZ ;  /* 0x0000541006068896 */ /* 0x000fe200080000ff */
[----:B------:R-:W-:Y:S01]  /*5980*/  @!P2 R2UR UR4, R0 ;  /* 0x000000000004a2ca */ /* 0x000fe200000e0000 */
[----:B------:R-:W-:Y:S01]  /*5990*/  VOTEU.ALL UP0, P2 ;  /* 0x0000000000ff7886 */ /* 0x000fe20001000000 */
[----:B------:R-:W-:Y:S07]  /*59a0*/  UPLOP3.LUT UP1, UPT, UPT, UPT, UPT, 0x80, 0x8 ;  /* 0x000000000008789c */ /* 0x000fee0003f2f070 */
[----:B------:R-:W-:Y:S04]  /*59b0*/  IMAD.U32 R8, RZ, RZ, UR5 ;  /* 0x00000005ff087e24 */ /* 0x000fe8000f8e00ff */
[----:B------:R-:W-:Y:S01]  /*59c0*/  IMAD.U32 R9, RZ, RZ, UR4 ;  /* 0x00000004ff097e24 */ /* 0x000fe2000f8e00ff */
[----:B------:R-:W-:Y:S04]  /*59d0*/  @!P2 R2UR UR4, R8 ;  /* 0x000000000804a2ca */ /* 0x000fe800000e0000 */
[----:B------:R-:W-:Y:S11]  /*59e0*/  @!P2 R2UR UR5, R9 ;  /* 0x000000000905a2ca */ /* 0x000ff600000e0000 */
[----:B------:R-:W-:Y:S02]  /*59f0*/  @!UPT UIADD3 URZ, UPT, UPT, URZ, URZ, URZ ;  /* 0x000000fffffff290 */ /* 0x000fe4000fffe0ff */
[----:B------:R2:W-:Y:S01]  /*5a00*/  @!UP0 UTMALDG.5D.IM2COL [UR8], [UR4], UR6 ;  /* 0x00000008040083b4 */ /* 0x0005e20008060006 */
[----:B------:R2:W-:Y:S01]  /*5a10*/  @!P2 SYNCS.ARRIVE.TRANS64.RED.A0TR RZ, [UR28+0x1b0], R2 ;  /* 0x0001b002ffffa9a7 */ /* 0x0005e2000830041c */
[----:B------:R-:W-:Y:S01]  /*5a20*/  SYNCS.ARRIVE.TRANS64.RED.A1T0 RZ, [UR38], RZ ;  /* 0x000000ffffff79a7 */ /* 0x000fe20008100426 */
[----:B------:R-:W-:Y:S05]  /*5a30*/  BRA.U UP2, `(.L_x_91) ;  /* 0xfffffff502487547 */ /* 0x000fea000b83ffff */
[----:B------:R-:W-:Y:S07]  /*5a40*/  MOV R0, UR28 ;  /* 0x0000001c00007c02 */ /* 0x000fee0008000f00 */
.L_x_92:
[----:B--2---:R-:W-:-:S04]  /*5a50*/  SHF.L.U32 R2, R14, 0x1f, RZ ;  /* 0x0000001f0e027819 */ /* 0x004fc800000006ff */
[----:B------:R2:W3:Y:S03]  /*5a60*/  SYNCS.PHASECHK.TRANS64.TRYWAIT P0, [R0+URZ+0x1b8], R2 ;  /* 0x0001b802000075a7 */ /* 0x0004e600080011ff */
[----:B---3--:R-:W-:Y:S05]  /*5a70*/  @!P0 NANOSLEEP.SYNCS 0x989680 ;  /* 0x009896800000895d */ /* 0x008fea0003900000 */
[----:B------:R-:W3:Y:S02]  /*5a80*/  @!P0 SYNCS.PHASECHK.TRANS64 P0, [R0+URZ+0x1b8], R2 ;  /* 0x0001b802000085a7 */ /* 0x000ee400080010ff */
[----:B-1-3--:R-:W-:Y:S05]  /*5a90*/  @P0 EXIT ;  /* 0x000000000000094d */ /* 0x00afea0003800000 */
[----:B------:R-:W-:Y:S05]  /*5aa0*/  BRA `(.L_x_92) ;  /* 0xfffffffc00e87947 */ /* 0x000fea000383ffff */
.L_x_83:
[----:B------:R-:W-:-:S06]  /*5ab0*/  UISETP.GE.AND UP0, UPT, UR15, 0x4, UPT ;  /* 0x000000040f00788c */ /* 0x000fcc000bf06270 */
[----:B------:R-:W-:-:S13]  /*5ac0*/  PLOP3.LUT P0, PT, PT, PT, UP0, 0x80, 0x8 ;  /* 0x000000000008781c */ /* 0x000fda0003f0f008 */
[----:B-1----:R-:W-:Y:S05]  /*5ad0*/  @!P0 EXIT ;  /* 0x000000000000894d */ /* 0x002fea0003800000 */
[----:B------:R-:W1:Y:S08]  /*5ae0*/  S2UR UR4, SR_CgaCtaId ;  /* 0x00000000000479c3 */ /* 0x000e700000008800 */
[----:B------:R-:W-:Y:S01]  /*5af0*/  BAR.SYNC.DEFER_BLOCKING 0x6, 0xa0 ;  /* 0x0182800000007b1d */ /* 0x000fe20000010000 */
[C---:B------:R-:W-:Y:S01]  /*5b00*/  IMAD.SHL.U32 R6, R70.reuse, 0x40, RZ ;  /* 0x0000004046067824 */ /* 0x040fe200078e00ff */
[----:B------:R-:W-:Y:S01]  /*5b10*/  CS2R R72, SRZ ;  /* 0x0000000000487805 */ /* 0x000fe2000001ff00 */
[----:B------:R-:W-:-:S02]  /*5b20*/  IMAD.SHL.U32 R3, R70, 0x2, RZ ;  /* 0x0000000246037824 */ /* 0x000fc400078e00ff */
[----:B------:R-:W-:Y:S01]  /*5b30*/  IMAD.SHL.U32 R75, R70, 0x20, RZ ;  /* 0x00000020464b7824 */ /* 0x000fe200078e00ff */
[----:B------:R-:W-:Y:S01]  /*5b40*/  UMOV UR43, 0x400 ;  /* 0x00000400002b7882 */ /* 0x000fe20000000000 */
[----:B------:R-:W-:Y:S01]  /*5b50*/  LOP3.LUT R0, R6, 0x180, RZ, 0xc0, !PT ;  /* 0x0000018006007812 */ /* 0x000fe200078ec0ff */
[----:B------:R-:W-:Y:S01]  /*5b60*/  IMAD.U32 R37, R70, 0x10000, RZ ;  /* 0x0001000046257824 */ /* 0x000fe200078e00ff */
[----:B------:R-:W2:Y:S01]  /*5b70*/  LDCU UR54, c[0x0][0x370] ;  /* 0x00006e00ff3677ac */ /* 0x000ea20008000800 */
[----:B------:R-:W-:Y:S01]  /*5b80*/  LOP3.LUT R75, R75, 0xc00, RZ, 0xc0, !PT ;  /* 0x00000c004b4b7812 */ /* 0x000fe200078ec0ff */
[----:B------:R-:W-:Y:S01]  /*5b90*/  IMAD.MOV.U32 R36, RZ, RZ, RZ ;  /* 0x000000ffff247224 */ /* 0x000fe200078e00ff */
[----:B------:R-:W-:Y:S01]  /*5ba0*/  LOP3.LUT R3, R0, 0x20, R3, 0xf8, !PT ;  /* 0x0000002000037812 */ /* 0x000fe200078ef803 */
[----:B------:R-:W-:Y:S01]  /*5bb0*/  IMAD.SHL.U32 R0, R70, 0x8, RZ ;  /* 0x0000000846007824 */ /* 0x000fe200078e00ff */
[----:B------:R-:W-:Y:S01]  /*5bc0*/  LOP3.LUT R75, R75, 0x40, R6, 0xf8, !PT ;  /* 0x000000404b4b7812 */ /* 0x000fe200078ef806 */
[----:B------:R-:W-:Y:S01]  /*5bd0*/  IMAD.MOV.U32 R71, RZ, RZ, RZ ;  /* 0x000000ffff477224 */ /* 0x000fe200078e00ff */
[----:B------:R-:W-:Y:S01]  /*5be0*/  LOP3.LUT R37, R37, 0x600000, RZ, 0xc0, !PT ;  /* 0x0060000025257812 */ /* 0x000fe200078ec0ff */
[----:B------:R-:W3:Y:S01]  /*5bf0*/  LDCU UR42, c[0x0][0xc0c] ;  /* 0x00018180ff2a77ac */ /* 0x000ee20008000800 */
[----:B------:R-:W-:-:S02]  /*5c00*/  LOP3.LUT R0, R3, 0x30, R0, 0x78, !PT ;  /* 0x0000003003007812 */ /* 0x000fc400078e7800 */
[----:B------:R-:W-:Y:S01]  /*5c10*/  LOP3.LUT R75, R75, 0x200, R6, 0xf8, !PT ;  /* 0x000002004b4b7812 */ /* 0x000fe200078ef806 */
[----:B------:R-:W4:Y:S03]  /*5c20*/  LDCU UR38, c[0x0][0xc30] ;  /* 0x00018600ff2677ac */ /* 0x000f260008000800 */
[----:B------:R-:W-:Y:S01]  /*5c30*/  LOP3.LUT R75, R75, R0, RZ, 0xfc, !PT ;  /* 0x000000004b4b7212 */ /* 0x000fe200078efcff */
[----:B-1----:R-:W-:Y:S01]  /*5c40*/  ULEA UR43, UR4, UR43, 0x18 ;  /* 0x0000002b042b7291 */ /* 0x002fe2000f8ec0ff */
[----:B------:R-:W-:Y:S01]  /*5c50*/  IMAD.SHL.U32 R0, R70, 0x10, RZ ;  /* 0x0000001046007824 */ /* 0x000fe200078e00ff */
[----:B------:R-:W1:Y:S04]  /*5c60*/  LDCU.64 UR4, c[0x0][0x9a8] ;  /* 0x00013500ff0477ac */ /* 0x000e680008000a00 */
[----:B------:R-:W-:Y:S01]  /*5c70*/  VIADD R74, R75, UR43 ;  /* 0x0000002b4b4a7c36 */ /* 0x000fe20008000000 */
[----:B------:R-:W-:Y:S01]  /*5c80*/  LOP3.LUT R0, R0, 0x20, RZ, 0xc0, !PT ;  /* 0x0000002000007812 */ /* 0x000fe200078ec0ff */
[----:B------:R-:W2:Y:S01]  /*5c90*/  LDCU.64 UR52, c[0x0][0x988] ;  /* 0x00013100ff3477ac */ /* 0x000ea20008000a00 */
[----:B------:R-:W3:Y:S02]  /*5ca0*/  LDS R2, [UR43+0x220] ;  /* 0x0002202bff027984 */ /* 0x000ee40008000800 */
[----:B------:R-:W-:Y:S01]  /*5cb0*/  IADD3 R74, PT, PT, -R0, 0x400, R74 ;  /* 0x00000400004a7810 */ /* 0x000fe20007ffe14a */
[----:B------:R-:W2:Y:S01]  /*5cc0*/  LDCU.64 UR40, c[0x0][0xc28] ;  /* 0x00018500ff2877ac */ /* 0x000ea20008000a00 */
[----:B------:R-:W2:Y:S01]  /*5cd0*/  LDCU.64 UR56, c[0x0][0x990] ;  /* 0x00013200ff3877ac */ /* 0x000ea20008000a00 */
[----:B-1----:R-:W-:Y:S01]  /*5ce0*/  IMAD.U32 R79, RZ, RZ, UR4 ;  /* 0x00000004ff4f7e24 */ /* 0x002fe2000f8e00ff */
[----:B------:R-:W-:Y:S01]  /*5cf0*/  UIADD3 UR4, UPT, UPT, UR43, 0x1400, URZ ;  /* 0x000014002b047890 */ /* 0x000fe2000fffe0ff */
[----:B------:R-:W-:Y:S01]  /*5d00*/  IMAD.U32 R78, RZ, RZ, UR5 ;  /* 0x00000005ff4e7e24 */ /* 0x000fe2000f8e00ff */
[----:B------:R-:W1:Y:S04]  /*5d10*/  LDCU.64 UR58, c[0x0][0x9b0] ;  /* 0x00013600ff3a77ac */ /* 0x000e680008000a00 */
[----:B------:R-:W-:Y:S01]  /*5d20*/  IMAD.U32 R82, RZ, RZ, UR4 ;  /* 0x00000004ff527e24 */ /* 0x000fe2000f8e00ff */
[----:B------:R-:W1:Y:S01]  /*5d30*/  LDCU.128 UR48, c[0x0][0xc10] ;  /* 0x00018200ff3077ac */ /* 0x000e620008000c00 */
[----:B------:R-:W1:Y:S01]  /*5d40*/  LDCU.128 UR60, c[0x0][0xb80] ;  /* 0x00017000ff3c77ac */ /* 0x000e620008000c00 */
[----:B------:R-:W1:Y:S01]  /*5d50*/  LDCU UR47, c[0x0][0x374] ;  /* 0x00006e80ff2f77ac */ /* 0x000e620008000800 */
[----:B------:R-:W-:Y:S01]  /*5d60*/  UIADD3 UR55, UPT, UPT, UR43, 0x400, URZ ;  /* 0x000004002b377890 */ /* 0x000fe2000fffe0ff */
[C---:B---3--:R-:W-:Y:S01]  /*5d70*/  VIADD R3, R2.reuse, 0x40 ;  /* 0x0000004002037836 */ /* 0x048fe20000000000 */
[----:B------:R-:W-:-:S04]  /*5d80*/  LOP3.LUT R2, R2, 0xffff, RZ, 0xc0, !PT ;  /* 0x0000ffff02027812 */ /* 0x000fc800078ec0ff */
[----:B------:R-:W-:-:S05]  /*5d90*/  LOP3.LUT R3, R3, 0xffff, RZ, 0xc0, !PT ;  /* 0x0000ffff03037812 */ /* 0x000fca00078ec0ff */
[----:B-12-4-:R3:W-:Y:S02]  /*5da0*/  STL.64 [R1], R2 ;  /* 0x0000000201007387 */ /* 0x0167e40000100a00 */
.L_x_110:
[----:B---3--:R-:W-:Y:S04]  /*5db0*/  SHF.L.U32 R2, R72, 0x1f, RZ ;  /* 0x0000001f48027819 */ /* 0x008fe800000006ff */
[----:B-1----:R-:W1:Y:S02]  /*5dc0*/  SYNCS.PHASECHK.TRANS64.TRYWAIT P0, [UR43+0x1d0], R2 ;  /* 0x0001d002ff0075a7 */ /* 0x002e64000800112b */
[----:B-1----:R-:W-:Y:S05]  /*5dd0*/  @!P0 BRA `(.L_x_93) ;  /* 0x0000002800b48947 */ /* 0x002fea0003800000 */
.L_x_186:
[----:B------:R-:W2:Y:S01]  /*5de0*/  LDS.128 R4, [UR43+0x210] ;  /* 0x0002102bff047984 */ /* 0x000ea20008000c00 */
[----:B------:R-:W-:Y:S01]  /*5df0*/  UIADD3 UR4, UPT, UPT, UR43, 0x1d8, URZ ;  /* 0x000001d82b047890 */ /* 0x000fe2000fffe0ff */
[----:B-1----:R-:W-:Y:S01]  /*5e00*/  IMAD R2, R36, 0x4, R1 ;  /* 0x0000000424027824 */ /* 0x002fe200078e0201 */
[----:B------:R-:W-:Y:S01]  /*5e10*/  UISETP.GE.AND UP0, UPT, UR39, 0x1, UPT ;  /* 0x000000012700788c */ /* 0x000fe2000bf06270 */
[----:B------:R-:W-:Y:S01]  /*5e20*/  @!PT LDS RZ, [RZ] ;  /* 0x00000000fffff984 */ /* 0x000fe20000000800 */
[----:B------:R-:W-:Y:S01]  /*5e30*/  @!PT LDS RZ, [RZ] ;  /* 0x00000000fffff984 */ /* 0x000fe20000000800 */
[----:B------:R-:W-:Y:S01]  /*5e40*/  @!PT LDS RZ, [RZ] ;  /* 0x00000000fffff984 */ /* 0x000fe20000000800 */
[----:B------:R-:W-:Y:S01]  /*5e50*/  @!PT LDS RZ, [RZ] ;  /* 0x00000000fffff984 */ /* 0x000fe20000000800 */
[----:B------:R1:W-:Y:S06]  /*5e60*/  MEMBAR.ALL.CTA ;  /* 0x0000000000007992 */ /* 0x0003ec0000008000 */
[----:B-1----:R-:W1:Y:S01]  /*5e70*/  FENCE.VIEW.ASYNC.S ;  /* 0x00000000000073c6 */ /* 0x002e620000000000 */
[----:B------:R-:W-:Y:S09]  /*5e80*/  UPRMT UR4, URZ, 0x654, UR4 ;  /* 0x00000654ff047896 */ /* 0x000ff20008000004 */
[----:B-1----:R-:W-:Y:S01]  /*5e90*/  SYNCS.ARRIVE.TRANS64.RED.A1T0 RZ, [UR4], RZ ;  /* 0x000000ffffff79a7 */ /* 0x002fe20008100404 */
[----:B------:R-:W5:Y:S01]  /*5ea0*/  LDL R2, [R2] ;  /* 0x0000000002027983 */ /* 0x000f620000100800 */
[----:B--2---:R-:W-:Y:S11]  /*5eb0*/  LOP3.LUT P0, RZ, R6, 0x1, RZ, 0xc0, !PT ;  /* 0x0000000106ff7812 */ /* 0x004ff6000780c0ff */
[----:B------:R-:W-:Y:S02]  /*5ec0*/  @!UPT UIADD3 URZ, UPT, UPT, URZ, URZ, URZ ;  /* 0x000000fffffff290 */ /* 0x000fe4000fffe0ff */
[----:B------:R-:W-:Y:S01]  /*5ed0*/  VOTEU.ANY UP1, P0 ;  /* 0x0000000000ff7886 */ /* 0x000fe20000020100 */
[----:B------:R-:W-:Y:S01]  /*5ee0*/  PLOP3.LUT P0, PT, PT, PT, UP1, 0x80, 0x8 ;  /* 0x000000000008781c */ /* 0x000fe20003f0f018 */
[----:B------:R-:W-:Y:S11]  /*5ef0*/  UP2UR UR46, UPR, URZ, 0x2 ;  /* 0x00000002ff2e7883 */ /* 0x000ff60008000000 */
[----:B------:R-:W-:Y:S01]  /*5f00*/  @!UPT UIADD3 URZ, UPT, UPT, URZ, URZ, URZ ;  /* 0x000000fffffff290 */ /* 0x000fe2000fffe0ff */
[----:B------:R-:W-:Y:S02]  /*5f10*/  @P0 MOV R3, R4 ;  /* 0x0000000400030202 */ /* 0x000fe40000000f00 */
[----:B------:R-:W-:Y:S02]  /*5f20*/  @P0 LOP3.LUT R0, R5, 0xffff, RZ, 0xc0, !PT ;  /* 0x0000ffff05000812 */ /* 0x000fe400078ec0ff */
[----:B------:R-:W-:Y:S02]  /*5f30*/  @P0 R2UR UR5, R3 ;  /* 0x00000000030502ca */ /* 0x000fe400000e0000 */
[----:B------:R-:W-:Y:S11]  /*5f40*/  @P0 R2UR UR4, R0 ;  /* 0x00000000000402ca */ /* 0x000ff600000e0000 */
[----:B------:R-:W-:Y:S02]  /*5f50*/  @UP1 UMOV UR37, UR5 ;  /* 0x0000000500251c82 */ /* 0x000fe40008000000 */
[----:B------:R-:W-:Y:S01]  /*5f60*/  @UP1 UMOV UR36, UR4 ;  /* 0x0000000400241c82 */ /* 0x000fe20008000000 */
[----:B------:R-:W-:Y:S05]  /*5f70*/  BRA.U !UP0, `(.L_x_94) ;  /* 0x0000000108cc7547 */ /* 0x000fea000b800000 */
[----:B------:R-:W1:Y:S01]  /*5f80*/  LDCU UR9, c[0x0][0xc20] ;  /* 0x00018400ff0977ac */ /* 0x000e620008000800 */
[----:B------:R-:W-:Y:S02]  /*5f90*/  UIMAD.WIDE.U32 UR4, UR47, UR51, URZ ;  /* 0x000000332f0472a5 */ /* 0x000fe4000f8e00ff */
[----:B------:R-:W-:Y:S02]  /*5fa0*/  UIMAD.WIDE.U32 UR6, UR54, UR48, URZ ;  /* 0x00000030360672a5 */ /* 0x000fe4000f8e00ff */
[----:B------:R-:W-:Y:S02]  /*5fb0*/  UIMAD.WIDE.U32 UR10, UR36, UR51, URZ ;  /* 0x00000033240a72a5 */ /* 0x000fe4000f8e00ff */
[----:B------:R-:W-:Y:S02]  /*5fc0*/  UISETP.NE.AND UP0, UPT, UR50, 0x1, UPT ;  /* 0x000000013200788c */ /* 0x000fe4000bf05270 */
[----:B------:R-:W-:Y:S02]  /*5fd0*/  UISETP.NE.AND UP1, UPT, UR42, 0x1, UPT ;  /* 0x000000012a00788c */ /* 0x000fe4000bf25270 */
[----:B------:R-:W-:Y:S02]  /*5fe0*/  UISETP.NE.AND UP2, UPT, UR39, 0x1, UPT ;  /* 0x000000012700788c */ /* 0x000fe4000bf45270 */
[----:B------:R-:W-:Y:S01]  /*5ff0*/  UIMAD.WIDE.U32 UR12, UR37, UR48, URZ ;  /* 0x00000030250c72a5 */ /* 0x000fe2000f8e00ff */
[----:B------:R-:W-:Y:S01]  /*6000*/  UMOV UR4, UR5 ;  /* 0x0000000500047c82 */ /* 0x000fe20008000000 */
[----:B------:R-:W-:Y:S01]  /*6010*/  UMOV UR6, UR11 ;  /* 0x0000000b00067c82 */ /* 0x000fe20008000000 */
[----:B-1----:R-:W-:Y:S03]  /*6020*/  USHF.R.U32.HI UR8, URZ, UR9, UR4 ;  /* 0x00000009ff087299 */ /* 0x002fe60008011604 */
[----:B------:R-:W-:Y:S02]  /*6030*/  UMOV UR4, UR7 ;  /* 0x0000000700047c82 */ /* 0x000fe40008000000 */
[----:B------:R-:W-:Y:S02]  /*6040*/  USHF.R.U32.HI UR5, URZ, UR49, UR4 ;  /* 0x00000031ff057299 */ /* 0x000fe40008011604 */
[----:B------:R-:W-:Y:S02]  /*6050*/  USEL UR4, UR47, UR8, !UP0 ;  /* 0x000000082f047287 */ /* 0x000fe4000c000000 */
[----:B------:R-:W-:Y:S02]  /*6060*/  USHF.R.U32.HI UR8, URZ, UR9, UR6 ;  /* 0x00000009ff087299 */ /* 0x000fe40008011606 */
[----:B------:R-:W-:Y:S02]  /*6070*/  UIMAD.WIDE.U32 UR6, UR4, UR40, URZ ;  /* 0x00000028040672a5 */ /* 0x000fe4000f8e00ff */
[----:B------:R-:W-:Y:S02]  /*6080*/  USEL UR9, UR54, UR5, !UP1 ;  /* 0x0000000536097287 */ /* 0x000fe4000c800000 */
[----:B------:R-:W-:Y:S02]  /*6090*/  USEL UR8, UR36, UR8, !UP0 ;  /* 0x0000000824087287 */ /* 0x000fe4000c000000 */
[----:B------:R-:W-:Y:S01]  /*60a0*/  UIMAD.WIDE.U32 UR10, UR9, UR40, URZ ;  /* 0x00000028090a72a5 */ /* 0x000fe2000f8e00ff */
[----:B------:R-:W-:Y:S01]  /*60b0*/  UMOV UR6, UR7 ;  /* 0x0000000700067c82 */ /* 0x000fe20008000000 */
[----:B------:R-:W-:Y:S01]  /*60c0*/  UMOV UR5, UR13 ;  /* 0x0000000d00057c82 */ /* 0x000fe20008000000 */
[----:B------:R-:W-:Y:S02]  /*60d0*/  @UP2 USHF.R.U32.HI UR4, URZ, UR41, UR6 ;  /* 0x00000029ff042299 */ /* 0x000fe40008011606 */
[----:B------:R-:W-:Y:S02]  /*60e0*/  USHF.R.U32.HI UR5, URZ, UR49, UR5 ;  /* 0x00000031ff057299 */ /* 0x000fe40008011605 */
[----:B------:R-:W-:Y:S02]  /*60f0*/  UIMAD UR4, UR39, UR4, URZ ;  /* 0x00000004270472a4 */ /* 0x000fe4000f8e02ff */
[----:B------:R-:W-:Y:S02]  /*6100*/  USEL UR5, UR37, UR5, !UP1 ;  /* 0x0000000525057287 */ /* 0x000fe4000c800000 */
[----:B------:R-:W-:Y:S01]  /*6110*/  UISETP.GE.AND UP0, UPT, UR8, UR4, UPT ;  /* 0x000000040800728c */ /* 0x000fe2000bf06270 */
[----:B------:R-:W-:Y:S01]  /*6120*/  UMOV UR6, UR11 ;  /* 0x0000000b00067c82 */ /* 0x000fe20008000000 */
[----:B------:R-:W-:Y:S02]  /*6130*/  UIMAD.WIDE.U32 UR10, UR8, UR40, URZ ;  /* 0x00000028080a72a5 */ /* 0x000fe4000f8e00ff */
[----:B------:R-:W-:Y:S04]  /*6140*/  @UP2 USHF.R.U32.HI UR9, URZ, UR41, UR6 ;  /* 0x00000029ff092299 */ /* 0x000fe80008011606 */
[----:B------:R-:W-:Y:S01]  /*6150*/  UIMAD UR6, UR39, UR9, URZ ;  /* 0x00000009270672a4 */ /* 0x000fe2000f8e02ff */
[----:B------:R-:W-:Y:S03]  /*6160*/  UMOV UR4, UR11 ;  /* 0x0000000b00047c82 */ /* 0x000fe60008000000 */
[----:B------:R-:W-:Y:S02]  /*6170*/  UISETP.GE.OR UP0, UPT, UR5, UR6, UP0 ;  /* 0x000000060500728c */ /* 0x000fe40008706670 */
[----:B------:R-:W-:Y:S02]  /*6180*/  USHF.R.U32.HI UR4, URZ, UR41, UR4 ;  /* 0x00000029ff047299 */ /* 0x000fe40008011604 */
[----:B------:R-:W-:Y:S02]  /*6190*/  UIMAD.WIDE.U32 UR6, UR5, UR40, URZ ;  /* 0x00000028050672a5 */ /* 0x000fe4000f8e00ff */
[----:B------:R-:W-:Y:S02]  /*61a0*/  USEL UR11, UR8, UR4, !UP2 ;  /* 0x00000004080b7287 */ /* 0x000fe4000d000000 */
[----:B------:R-:W-:Y:S02]  /*61b0*/  UIADD3 UR6, UPT, UPT, -UR5, URZ, URZ ;  /* 0x000000ff05067290 */ /* 0x000fe4000fffe1ff */
[----:B------:R-:W-:Y:S02]  /*61c0*/  UIADD3 UR10, UPT, UPT, -UR11, URZ, URZ ;  /* 0x000000ff0b0a7290 */ /* 0x000fe4000fffe1ff */
[----:B------:R-:W-:Y:S02]  /*61d0*/  UIMAD UR6, UR42, UR6, UR37 ;  /* 0x000000062a0672a4 */ /* 0x000fe4000f8e0225 */
[----:B------:R-:W-:Y:S01]  /*61e0*/  UIMAD UR10, UR39, UR10, UR8 ;  /* 0x0000000a270a72a4 */ /* 0x000fe2000f8e0208 */
[----:B------:R-:W-:Y:S01]  /*61f0*/  @!UP0 UMOV UR4, UR7 ;  /* 0x0000000700048c82 */ /* 0x000fe20008000000 */
[----:B------:R-:W-:Y:S02]  /*6200*/  UIADD3 UR7, UPT, UPT, -UR8, URZ, URZ ;  /* 0x000000ff08077290 */ /* 0x000fe4000fffe1ff */
[----:B------:R-:W-:Y:S04]  /*6210*/  @!UP0 USHF.R.U32.HI UR4, URZ, UR41, UR4 ;  /* 0x00000029ff048299 */ /* 0x000fe80008011604 */
[----:B------:R-:W-:Y:S04]  /*6220*/  @!UP0 USEL UR4, UR5, UR4, !UP2 ;  /* 0x0000000405048287 */ /* 0x000fe8000d000000 */
[----:B------:R-:W-:Y:S02]  /*6230*/  @!UP0 UIMAD UR9, UR9, UR10, UR4 ;  /* 0x0000000a090982a4 */ /* 0x000fe4000f8e0204 */
[----:B------:R-:W-:Y:S02]  /*6240*/  @!UP0 UIADD3 UR10, UPT, UPT, UR11, -UR4, URZ ;  /* 0x800000040b0a8290 */ /* 0x000fe4000fffe0ff */
[----:B------:R-:W-:Y:S02]  /*6250*/  UIMAD UR4, UR50, UR7, UR36 ;  /* 0x00000007320472a4 */ /* 0x000fe4000f8e0224 */
[----:B------:R-:W-:Y:S03]  /*6260*/  @!UP0 UIMAD UR8, UR10, UR39, UR5 ;  /* 0x000000270a0882a4 */ /* 0x000fe6000f8e0205 */
[----:B------:R-:W-:Y:S02]  /*6270*/  @!UP0 UMOV UR5, UR9 ;  /* 0x0000000900058c82 */ /* 0x000fe40008000000 */
[----:B------:R-:W-:Y:S02]  /*6280*/  UIMAD UR37, UR5, UR42, UR6 ;  /* 0x0000002a052572a4 */ /* 0x000fe4000f8e0206 */
[----:B------:R-:W-:Y:S11]  /*6290*/  UIMAD UR36, UR8, UR50, UR4 ;  /* 0x00000032082472a4 */ /* 0x000ff6000f8e0204 */
[----:B------:R-:W-:Y:S01]  /*62a0*/  @!UPT UIADD3 URZ, UPT, UPT, URZ, URZ, URZ ;  /* 0x000000fffffff290 */ /* 0x000fe2000fffe0ff */
.L_x_94:
[----:B------:R-:W-:Y:S01]  /*62b0*/  UISETP.NE.AND UP0, UPT, UR38, 0x1, UPT ;  /* 0x000000012600788c */ /* 0x000fe2000bf05270 */
[----:B------:R-:W-:Y:S10]  /*62c0*/  @P0 SHF.R.U32.HI R81, RZ, 0x10, R5 ;  /* 0x00000010ff510819 */ /* 0x000ff40000011605 */
[----:B------:R-:W1:Y:S01]  /*62d0*/  @!UP0 LDCU.128 UR12, c[0x0][0xc10] ;  /* 0x00018200ff0c87ac */ /* 0x000e620008000c00 */
[----:B------:R-:W2:Y:S01]  /*62e0*/  @!UP0 LDCU UR5, c[0x0][0xc0c] ;  /* 0x00018180ff0587ac */ /* 0x000ea20008000800 */
[----:B------:R-:W3:Y:S01]  /*62f0*/  @!UP0 LDCU UR10, c[0x0][0xc20] ;  /* 0x00018400ff0a87ac */ /* 0x000ee20008000800 */
[----:B-1----:R-:W-:Y:S02]  /*6300*/  UIMAD.WIDE.U32 UR8, UR37, UR12, URZ ;  /* 0x0000000c250872a5 */ /* 0x002fe4000f8e00ff */
[----:B------:R-:W-:Y:S02]  /*6310*/  UIMAD.WIDE.U32 UR6, UR36, UR15, URZ ;  /* 0x0000000f240672a5 */ /* 0x000fe4000f8e00ff */
[----:B------:R-:W-:Y:S03]  /*6320*/  @!UP0 UISETP.NE.AND UP1, UPT, UR14, 0x1, UPT ;  /* 0x000000010e00888c */ /* 0x000fe6000bf25270 */
[----:B------:R-:W-:Y:S01]  /*6330*/  @!UP0 UMOV UR4, UR9 ;  /* 0x0000000900048c82 */ /* 0x000fe20008000000 */
[----:B--2---:R-:W-:Y:S02]  /*6340*/  @!UP0 UISETP.NE.AND UP2, UPT, UR5, 0x1, UPT ;  /* 0x000000010500888c */ /* 0x004fe4000bf45270 */
[----:B------:R-:W-:Y:S01]  /*6350*/  @!UP0 USHF.R.U32.HI UR4, URZ, UR13, UR4 ;  /* 0x0000000dff048299 */ /* 0x000fe20008011604 */
[----:B------:R-:W-:Y:S02]  /*6360*/  @!UP0 UMOV UR6, UR7 ;  /* 0x0000000700068c82 */ /* 0x000fe40008000000 */
[----:B---3--:R-:W-:Y:S02]  /*6370*/  @!UP0 USHF.R.U32.HI UR6, URZ, UR10, UR6 ;  /* 0x0000000aff068299 */ /* 0x008fe40008011606 */
[----:B------:R-:W-:Y:S02]  /*6380*/  @!UP0 USEL UR7, UR37, UR4, !UP2 ;  /* 0x0000000425078287 */ /* 0x000fe4000d000000 */
[----:B------:R-:W-:Y:S04]  /*6390*/  @!UP0 USEL UR6, UR36, UR6, !UP1 ;  /* 0x0000000624068287 */ /* 0x000fe8000c800000 */
[----:B------:R-:W-:Y:S02]  /*63a0*/  @!UP0 UIADD3 UR4, UPT, UPT, -UR7, UR6, URZ ;  /* 0x0000000607048290 */ /* 0x000fe4000fffe1ff */
[----:B------:R-:W-:Y:S02]  /*63b0*/  @!UP0 UIADD3 UR6, UPT, UPT, UR7, -UR6, URZ ;  /* 0x8000000607068290 */ /* 0x000fe4000fffe0ff */
[----:B------:R-:W-:Y:S02]  /*63c0*/  @!UP0 UIMAD UR37, UR4, UR5, UR37 ;  /* 0x00000005042582a4 */ /* 0x000fe4000f8e0225 */
[----:B------:R-:W-:Y:S02]  /*63d0*/  @!UP0 UIMAD UR36, UR6, UR14, UR36 ;  /* 0x0000000e062482a4 */ /* 0x000fe4000f8e0224 */
[----:B------:R-:W-:Y:S09]  /*63e0*/  ULOP3.LUT UP0, URZ, UR55, 0x1b0, URZ, 0xc0, !UPT ;  /* 0x000001b037ff7892 */ /* 0x000ff2000f80c0ff */
[----:B------:R-:W-:Y:S05]  /*63f0*/  BRA.U !UP0, `(.L_x_95) ;  /* 0x0000000108407547 */ /* 0x000fea000b800000 */
[----:B------:R-:W1:Y:S01]  /*6400*/  LDCU.64 UR8, c[0x4][0x80] ;  /* 0x01001000ff0877ac */ /* 0x000e620008000a00 */
[----:B------:R-:W-:Y:S01]  /*6410*/  MOV R15, 0x0 ;  /* 0x00000000000f7802 */ /* 0x000fe20000000f00 */
[----:B------:R-:W-:Y:S02]  /*6420*/  HFMA2 R12, -RZ, RZ, 0, 5.9604644775390625e-08 ;  /* 0x00000001ff0c7431 */ /* 0x000fe400000001ff */
[----:B------:R-:W-:Y:S02]  /*6430*/  IMAD.MOV.U32 R8, RZ, RZ, 0x70 ;  /* 0x00000070ff087424 */ /* 0x000fe400078e00ff */
[----:B------:R-:W-:Y:S01]  /*6440*/  IMAD.MOV.U32 R13, RZ, RZ, RZ ;  /* 0x000000ffff0d7224 */ /* 0x000fe200078e00ff */
[----:B------:R-:W2:Y:S01]  /*6450*/  LDCU.64 UR6, c[0x4][0x88] ;  /* 0x01001100ff0677ac */ /* 0x000ea20008000a00 */
[----:B------:R-:W3:Y:S01]  /*6460*/  LDC.64 R14, c[0x4][R15] ;  /* 0x010000000f0e7b82 */ /* 0x000ee20000000a00 */
[----:B------:R-:W4:Y:S01]  /*6470*/  LDCU.64 UR4, c[0x4][0x8] ;  /* 0x01000100ff0477ac */ /* 0x000f220008000a00 */
[----:B-1----:R-:W-:Y:S01]  /*6480*/  MOV R5, UR9 ;  /* 0x0000000900057c02 */ /* 0x002fe20008000f00 */
[----:B------:R-:W-:Y:S01]  /*6490*/  IMAD.U32 R4, RZ, RZ, UR8 ;  /* 0x00000008ff047e24 */ /* 0x000fe2000f8e00ff */
[----:B--2---:R-:W-:Y:S01]  /*64a0*/  MOV R7, UR7 ;  /* 0x0000000700077c02 */ /* 0x004fe20008000f00 */
[----:B------:R-:W-:Y:S01]  /*64b0*/  IMAD.U32 R6, RZ, RZ, UR6 ;  /* 0x00000006ff067e24 */ /* 0x000fe2000f8e00ff */
[----:B----4-:R-:W-:Y:S01]  /*64c0*/  MOV R11, UR5 ;  /* 0x00000005000b7c02 */ /* 0x010fe20008000f00 */
[----:B------:R-:W-:Y:S02]  /*64d0*/  IMAD.U32 R10, RZ, RZ, UR4 ;  /* 0x00000004ff0a7e24 */ /* 0x000fe4000f8e00ff */
[----:B------:R-:W-:Y:S07]  /*64e0*/  LEPC R20, `(.L_x_95) ;  /* 0x000000001014794e */ /* 0x000fee0000000000 */
[----:B---3-5:R-:W-:Y:S05]  /*64f0*/  CALL.ABS.NOINC R14 ;  /* 0x000000000e007343 */ /* 0x028fea0003c00000 */
.L_x_95:
[----:B------:R-:W-:Y:S01]  /*6500*/  LOP3.LUT P0, RZ, R82, 0x1b0, RZ, 0xc0, !PT ;  /* 0x000001b052ff7812 */ /* 0x000fe2000780c0ff */
[----:B------:R-:W-:Y:S11]  /*6510*/  BSSY.RECONVERGENT B6, `(.L_x_96) ;  /* 0x0000013000067945 */ /* 0x000ff60003800200 */
[----:B------:R-:W-:Y:S01]  /*6520*/  @!UPT UIADD3 URZ, UPT, UPT, URZ, URZ, URZ ;  /* 0x000000fffffff290 */ /* 0x000fe2000fffe0ff */
[----:B------:R-:W-:Y:S05]  /*6530*/  @!P0 BRA `(.L_x_97) ;  /* 0x0000000000408947 */ /* 0x000fea0003800000 */
        /* <DEDUP_REMOVED lines=16> */
.L_x_97:
[----:B------:R-:W-:Y:S05]  /*6640*/  BSYNC.RECONVERGENT B6 ;  /* 0x0000000000067941 */ /* 0x000fea0003800200 */
.L_x_96:
[----:B------:R-:W-:Y:S01]  /*6650*/  ISETP.NE.AND P6, PT, R80, RZ, PT ;  /* 0x000000ff5000720c */ /* 0x000fe20003fc5270 */
[----:B------:R-:W-:Y:S01]  /*6660*/  UISETP.NE.U32.AND UP0, UPT, UR58, URZ, UPT ;  /* 0x000000ff3a00728c */ /* 0x000fe2000bf05070 */
[----:B------:R-:W-:Y:S02]  /*6670*/  ISETP.NE.U32.AND P3, PT, RZ, UR56, PT ;  /* 0x00000038ff007c0c */ /* 0x000fe4000bf65070 */
[----:B------:R-:W-:Y:S01]  /*6680*/  PLOP3.LUT P0, PT, PT, PT, PT, 0x8, 0x80 ;  /* 0x000000000080781c */ /* 0x000fe20003f0e170 */
[----:B------:R-:W-:Y:S01]  /*6690*/  UISETP.NE.AND.EX UP0, UPT, UR59, URZ, UPT, UP0 ;  /* 0x000000ff3b00728c */ /* 0x000fe2000bf05300 */
[----:B------:R-:W-:Y:S07]  /*66a0*/  ISETP.NE.AND.EX P3, PT, RZ, UR57, PT, P3 ;  /* 0x00000039ff007c0c */ /* 0x000fee000bf65330 */
[----:B------:R-:W1:Y:S01]  /*66b0*/  @P6 LDC.64 R4, c[0x0][0x988] ;  /* 0x00026200ff046b82 */ /* 0x000e620000000a00 */
[----:B------:R-:W-:Y:S02]  /*66c0*/  @P6 PLOP3.LUT P0, PT, P3, PT, PT, 0x80, 0x8 ;  /* 0x000000000008681c */ /* 0x000fe40001f0f070 */
[----:B-1----:R-:W-:Y:S04]  /*66d0*/  @P6 ISETP.NE.U32.AND P1, PT, R4, RZ, PT ;  /* 0x000000ff0400620c */ /* 0x002fe80003f25070 */
[----:B------:R-:W-:Y:S01]  /*66e0*/  @P6 ISETP.NE.AND.EX P1, PT, R5, RZ, PT, P1 ;  /* 0x000000ff0500620c */ /* 0x000fe20003f25310 */
[----:B------:R-:W-:Y:S01]  /*66f0*/  @!UPT UIADD3 URZ, UPT, UPT, URZ, URZ, URZ ;  /* 0x000000fffffff290 */ /* 0x000fe2000fffe0ff */
[----:B------:R-:W-:Y:S11]  /*6700*/  @!P3 BRA `(.L_x_98) ;  /* 0x000000000030b947 */ /* 0x000ff60003800000 */
[----:B------:R-:W-:Y:S01]  /*6710*/  ISETP.NE.U32.AND P2, PT, RZ, UR52, PT ;  /* 0x00000034ff007c0c */ /* 0x000fe2000bf45070 */
[----:B------:R-:W1:Y:S01]  /*6720*/  LDCU.64 UR4, c[0x0][0x358] ;  /* 0x00006b00ff0477ac */ /* 0x000e620008000a00 */
[----:B------:R-:W-:Y:S02]  /*6730*/  IMAD.MOV.U32 R76, RZ, RZ, 0x1 ;  /* 0x00000001ff4c7424 */ /* 0x000fe400078e00ff */
[----:B------:R-:W-:Y:S11]  /*6740*/  ISETP.NE.AND.EX P2, PT, RZ, UR53, PT, P2 ;  /* 0x00000035ff007c0c */ /* 0x000ff6000bf45320 */
[----:B------:R-:W-:Y:S02]  /*6750*/  @!UPT UIADD3 URZ, UPT, UPT, URZ, URZ, URZ ;  /* 0x000000fffffff290 */ /* 0x000fe4000fffe0ff */
[----:B------:R-:W2:Y:S01]  /*6760*/  @P2 LDC.64 R4, c[0x0][0x988] ;  /* 0x00026200ff042b82 */ /* 0x000ea20000000a00 */
[----:B------:R-:W-:Y:S04]  /*6770*/  @P2 IMAD R0, R16, UR56, RZ ;  /* 0x0000003810002c24 */ /* 0x000fe8000f8e02ff */
[----:B--2---:R-:W-:Y:S04]  /*6780*/  @P2 IMAD.WIDE R4, R0, 0x4, R4 ;  /* 0x0000000400042825 */ /* 0x004fe800078e0204 */
[----:B------:R-:W-:Y:S01]  /*6790*/  HFMA2 R0, -RZ, RZ, 0, 5.9604644775390625e-08 ;  /* 0x00000001ff007431 */ /* 0x000fe200000001ff */
[----:B-1---5:R1:W5:Y:S04]  /*67a0*/  @P2 LDG.E R39, desc[UR4][R4.64] ;  /* 0x0000000404272981 */ /* 0x022368000c1e1900 */
[----:B------:R-:W-:Y:S01]  /*67b0*/  @!P2 PRMT R76, R0, 0x7610, R76 ;  /* 0x00007610004ca816 */ /* 0x000fe2000000004c */
[----:B-1----:R-:W2:Y:S06]  /*67c0*/  @!P2 LDC R39, c[0x0][0x980] ;  /* 0x00026000ff27ab82 */ /* 0x002eac0000000800 */
.L_x_98:
[----:B------:R-:W-:Y:S05]  /*67d0*/  BRA.U !UP0, `(.L_x_99) ;  /* 0x00000001082c7547 */ /* 0x000fea000b800000 */
[----:B------:R-:W-:Y:S02]  /*67e0*/  R2UR UR5, R79 ;  /* 0x000000004f0572ca */ /* 0x000fe400000e0000 */
[----:B------:R-:W-:Y:S11]  /*67f0*/  R2UR UR4, R78 ;  /* 0x000000004e0472ca */ /* 0x000ff600000e0000 */
[----:B------:R-:W-:Y:S04]  /*6800*/  ISETP.NE.U32.AND P2, PT, RZ, UR5, PT ;  /* 0x00000005ff007c0c */ /* 0x000fe8000bf45070 */
[----:B------:R-:W-:Y:S01]  /*6810*/  ISETP.NE.AND.EX P2, PT, RZ, UR4, PT, P2 ;  /* 0x00000004ff007c0c */ /* 0x000fe2000bf45320 */
[----:B------:R-:W1:Y:S11]  /*6820*/  LDCU.64 UR4, c[0x0][0x358] ;  /* 0x00006b00ff0477ac */ /* 0x000e760008000a00 */
[----:B------:R-:W-:Y:S01]  /*6830*/  @!UPT UIADD3 URZ, UPT, UPT, URZ, URZ, URZ ;  /* 0x000000fffffff290 */ /* 0x000fe2000fffe0ff */
[----:B------:R-:W3:Y:S01]  /*6840*/  @P2 LDC.64 R4, c[0x0][0x9a8] ;  /* 0x00026a00ff042b82 */ /* 0x000ee20000000a00 */
[----:B------:R-:W-:Y:S04]  /*6850*/  @P2 IMAD R0, R16, UR58, RZ ;  /* 0x0000003a10002c24 */ /* 0x000fe8000f8e02ff */
[----:B---3--:R-:W-:Y:S05]  /*6860*/  @P2 IMAD.WIDE R4, R0, 0x4, R4 ;  /* 0x0000000400042825 */ /* 0x008fea00078e0204 */
[----:B-1---5:R1:W5:Y:S02]  /*6870*/  @P2 LDG.E R38, desc[UR4][R4.64] ;  /* 0x0000000404262981 */ /* 0x022364000c1e1900 */
[----:B-1----:R-:W3:Y:S02]  /*6880*/  @!P2 LDC R38, c[0x0][0x9a0] ;  /* 0x00026800ff26ab82 */ /* 0x002ee40000000800 */
.L_x_99:
[----:B--2--5:R-:W-:Y:S01]  /*6890*/  @P6 FSETP.NEU.AND P2, PT, R39, RZ, PT ;  /* 0x000000ff2700620b */ /* 0x024fe20003f4d000 */
[----:B------:R-:W-:Y:S01]  /*68a0*/  BSSY B1, `(.L_x_100) ;  /* 0x0000037000017945 */ /* 0x000fe20003800000 */
[----:B------:R-:W-:Y:S01]  /*68b0*/  @P6 SEL R3, RZ, 0xffffffff, P1 ;  /* 0xffffffffff036807 */ /* 0x000fe20000800000 */
[----:B------:R-:W-:Y:S01]  /*68c0*/  IMAD.IADD R2, R37, 0x1, R2 ;  /* 0x0000000125027824 */ /* 0x000fe200078e0202 */
[----:B------:R-:W-:Y:S02]  /*68d0*/  @P6 LOP3.LUT P1, RZ, R76, 0xff, RZ, 0xc0, !PT ;  /* 0x000000ff4cff6812 */ /* 0x000fe4000782c0ff */
[----:B------:R-:W-:Y:S02]  /*68e0*/  CS2R R66, SRZ ;  /* 0x0000000000427805 */ /* 0x000fe4000001ff00 */
[----:B------:R-:W-:Y:S02]  /*68f0*/  @P6 SEL R0, RZ, 0xffffffff, P2 ;  /* 0xffffffffff006807 */ /* 0x000fe40001000000 */
[----:B------:R-:W-:Y:S02]  /*6900*/  CS2R R64, SRZ ;  /* 0x0000000000407805 */ /* 0x000fe4000001ff00 */
[----:B------:R-:W-:Y:S02]  /*6910*/  LEA R22, R36, UR43, 0x3 ;  /* 0x0000002b24167c11 */ /* 0x000fe4000f8e18ff */
[----:B------:R-:W-:Y:S02]  /*6920*/  CS2R R18, SRZ ;  /* 0x0000000000127805 */ /* 0x000fe4000001ff00 */
[----:B------:R-:W-:Y:S02]  /*6930*/  @P0 SEL R0, R3, R0, !P1 ;  /* 0x0000000003000207 */ /* 0x000fe40004800000 */
[----:B------:R-:W-:Y:S02]  /*6940*/  CS2R R16, SRZ ;  /* 0x0000000000107805 */ /* 0x000fe4000001ff00 */
[----:B------:R-:W-:Y:S02]  /*6950*/  PLOP3.LUT P5, PT, PT, PT, PT, 0x8, 0x80 ;  /* 0x000000000080781c */ /* 0x000fe40003fae170 */
[----:B------:R-:W-:Y:S04]  /*6960*/  @P6 LOP3.LUT R0, R0, 0x1, RZ, 0xc0, !PT ;  /* 0x0000000100006812 */ /* 0x000fe800078ec0ff */
[----:B------:R-:W-:Y:S11]  /*6970*/  ISETP.NE.U32.OR P1, PT, R0, 0x1, !P6 ;  /* 0x000000010000780c */ /* 0x000ff60007725470 */
[----:B------:R-:W-:Y:S02]  /*6980*/  @!UPT UIADD3 URZ, UPT, UPT, URZ, URZ, URZ ;  /* 0x000000fffffff290 */ /* 0x000fe4000fffe0ff */
[----:B------:R-:W-:Y:S04]  /*6990*/  @P1 SHF.L.U32 R0, R71, 0x1f, RZ ;  /* 0x0000001f47001819 */ /* 0x000fe800000006ff */
[----:B------:R1:W2:Y:S02]  /*69a0*/  @P1 SYNCS.PHASECHK.TRANS64.TRYWAIT P0, [UR43+0x1b0], R0 ;  /* 0x0001b000ff0015a7 */ /* 0x0002a4000800112b */
[----:B-1----:R-:W-:Y:S04]  /*69b0*/  SHF.L.U32 R0, R73, 0x1f, RZ ;  /* 0x0000001f49007819 */ /* 0x002fe800000006ff */
[----:B------:R1:W4:Y:S01]  /*69c0*/  SYNCS.PHASECHK.TRANS64.TRYWAIT P4, [R22+URZ+0x1e0], R0 ;  /* 0x0001e000160075a7 */ /* 0x00032200080811ff */
[----:B--2---:R-:W-:Y:S01]  /*69d0*/  @P1 PLOP3.LUT P5, PT, P0, PT, PT, 0x8, 0x80 ;  /* 0x000000000080181c */ /* 0x004fe200007ae170 */
[----:B------:R-:W-:Y:S01]  /*69e0*/  @!UPT UIADD3 URZ, UPT, UPT, URZ, URZ, URZ ;  /* 0x000000fffffff290 */ /* 0x000fe2000fffe0ff */
[----:B-1----:R-:W-:Y:S11]  /*69f0*/  @!P1 BRA `(.L_x_101) ;  /* 0x0000000000849947 */ /* 0x002ff60003800000 */
[----:B------:R-:W-:Y:S01]  /*6a00*/  ISETP.NE.U32.AND P0, PT, RZ, UR52, PT ;  /* 0x00000034ff007c0c */ /* 0x000fe2000bf05070 */
[----:B------:R-:W-:Y:S01]  /*6a10*/  BSSY B0, `(.L_x_102) ;  /* 0x0000012000007945 */ /* 0x000fe20003800000 */
[----:B------:R-:W-:Y:S02]  /*6a20*/  FSETP.NEU.AND P2, PT, R39, RZ, PT ;  /* 0x000000ff2700720b */ /* 0x000fe40003f4d000 */
[----:B------:R-:W-:Y:S02]  /*6a30*/  CS2R R18, SRZ ;  /* 0x0000000000127805 */ /* 0x000fe4000001ff00 */
[----:B------:R-:W-:Y:S02]  /*6a40*/  ISETP.NE.AND.EX P0, PT, RZ, UR53, PT, P0 ;  /* 0x00000035ff007c0c */ /* 0x000fe4000bf05300 */
[----:B------:R-:W-:Y:S02]  /*6a50*/  CS2R R16, SRZ ;  /* 0x0000000000107805 */ /* 0x000fe4000001ff00 */
[----:B------:R-:W-:Y:S02]  /*6a60*/  LOP3.LUT P1, RZ, R76, 0xff, RZ, 0xc0, !PT ;  /* 0x000000ff4cff7812 */ /* 0x000fe4000782c0ff */
[----:B------:R-:W-:Y:S02]  /*6a70*/  CS2R R66, SRZ ;  /* 0x0000000000427805 */ /* 0x000fe4000001ff00 */
[----:B------:R-:W-:Y:S02]  /*6a80*/  SEL R3, RZ, 0xffffffff, P2 ;  /* 0xffffffffff037807 */ /* 0x000fe40001000000 */
[----:B------:R-:W-:Y:S02]  /*6a90*/  CS2R R64, SRZ ;  /* 0x0000000000407805 */ /* 0x000fe4000001ff00 */
[----:B------:R-:W-:Y:S04]  /*6aa0*/  SEL R4, RZ, 0xffffffff, P0 ;  /* 0xffffffffff047807 */ /* 0x000fe80000000000 */
[----:B------:R-:W-:Y:S04]  /*6ab0*/  @P3 SEL R3, R4, R3, !P1 ;  /* 0x0000000304033207 */ /* 0x000fe80004800000 */
[----:B------:R-:W-:Y:S04]  /*6ac0*/  LOP3.LUT R3, R3, 0x1, RZ, 0xc0, !PT ;  /* 0x0000000103037812 */ /* 0x000fe800078ec0ff */
[----:B------:R-:W-:Y:S01]  /*6ad0*/  ISETP.NE.U32.AND P0, PT, R3, 0x1, PT ;  /* 0x000000010300780c */ /* 0x000fe20003f05070 */
[----:B------:R-:W-:Y:S01]  /*6ae0*/  @!UPT UIADD3 URZ, UPT, UPT, URZ, URZ, URZ ;  /* 0x000000fffffff290 */ /* 0x000fe2000fffe0ff */
[----:B------:R-:W-:Y:S11]  /*6af0*/  @!P5 BRA `(.L_x_103) ;  /* 0x00000000000cd947 */ /* 0x000ff60003800000 */
[----:B------:R-:W-:Y:S04]  /*6b00*/  SHF.L.U32 R4, R71, 0x1f, RZ ;  /* 0x0000001f47047819 */ /* 0x000fe800000006ff */
[----:B------:R-:W1:Y:S02]  /*6b10*/  SYNCS.PHASECHK.TRANS64.TRYWAIT P1, [UR43+0x1b0], R4 ;  /* 0x0001b004ff0075a7 */ /* 0x000e64000802112b */
[----:B-1----:R-:W-:Y:S05]  /*6b20*/  @!P1 BRA `(.L_x_104) ;  /* 0x0000001c00789947 */ /* 0x002fea0003800000 */
.L_x_103:
[----:B------:R-:W-:Y:S05]  /*6b30*/  BSYNC B0 ;  /* 0x0000000000007941 */ /* 0x000fea0003800000 */
.L_x_102:
[----:B------:R-:W2:Y:S01]  /*6b40*/  S2UR UR5, SR_CgaCtaId ;  /* 0x00000000000579c3 */ /* 0x000ea20000008800 */
[----:B------:R1:W1:Y:S01]  /*6b50*/  @P0 LDS.128 R16, [R75+UR43+0x400] ;  /* 0x0004002b4b100984 */ /* 0x0002620008000c00 */
[----:B------:R-:W-:Y:S01]  /*6b60*/  UIADD3 UR4, UPT, UPT, UR43, 0x1b8, URZ ;  /* 0x000001b82b047890 */ /* 0x000fe2000fffe0ff */
[----:B------:R-:W-:Y:S02]  /*6b70*/  LOP3.LUT R71, R71, 0x1, RZ, 0x3c, !PT ;  /* 0x0000000147477812 */ /* 0x000fe400078e3cff */
[----:B------:R1:W1:Y:S01]  /*6b80*/  @P0 LDS.128 R64, [R74+0x10] ;  /* 0x000010004a400984 */ /* 0x0002620000000c00 */
[----:B------:R-:W-:Y:S01]  /*6b90*/  @!PT LDS RZ, [RZ] ;  /* 0x00000000fffff984 */ /* 0x000fe20000000800 */
[----:B------:R-:W-:Y:S01]  /*6ba0*/  @!PT LDS RZ, [RZ] ;  /* 0x00000000fffff984 */ /* 0x000fe20000000800 */
[----:B------:R-:W-:Y:S01]  /*6bb0*/  @!PT LDS RZ, [RZ] ;  /* 0x00000000fffff984 */ /* 0x000fe20000000800 */
[----:B------:R-:W-:Y:S01]  /*6bc0*/  @!PT LDS RZ, [RZ] ;  /* 0x00000000fffff984 */ /* 0x000fe20000000800 */
[----:B------:R5:W-:Y:S06]  /*6bd0*/  MEMBAR.ALL.CTA ;  /* 0x0000000000007992 */ /* 0x000bec0000008000 */
[----:B-----5:R-:W5:Y:S01]  /*6be0*/  FENCE.VIEW.ASYNC.S ;  /* 0x00000000000073c6 */ /* 0x020f620000000000 */
[----:B--2---:R-:W-:Y:S09]  /*6bf0*/  UPRMT UR4, UR5, 0x654, UR4 ;  /* 0x0000065405047896 */ /* 0x004ff20008000004 */
[----:B-----5:R-:W-:Y:S03]  /*6c00*/  SYNCS.ARRIVE.TRANS64.RED.A1T0 RZ, [UR4], RZ ;  /* 0x000000ffffff79a7 */ /* 0x020fe60008100404 */
.L_x_101:
[----:B------:R-:W-:Y:S05]  /*6c10*/  BSYNC B1 ;  /* 0x0000000000017941 */ /* 0x000fea0003800000 */
.L_x_100:
[----:B-1----:R-:W-:Y:S04]  /*6c20*/  SHF.R.U32.HI R3, RZ, 0x15, R2 ;  /* 0x00000015ff037819 */ /* 0x002fe80000011602 */
[----:B------:R-:W-:Y:S01]  /*6c30*/  LOP3.LUT P0, RZ, R3, 0x3, R77, 0x48, !PT ;  /* 0x0000000303ff7812 */ /* 0x000fe2000780484d */
[----:B------:R-:W-:Y:S01]  /*6c40*/  @!UPT UIADD3 URZ, UPT, UPT, URZ, URZ, URZ ;  /* 0x000000fffffff290 */ /* 0x000fe2000fffe0ff */
[----:B----4-:R-:W-:Y:S11]  /*6c50*/  @P4 BRA `(.L_x_105) ;  /* 0x0000000000084947 */ /* 0x010ff60003800000 */
[----:B------:R-:W1:Y:S02]  /*6c60*/  SYNCS.PHASECHK.TRANS64.TRYWAIT P1, [R22+URZ+0x1e0], R0 ;  /* 0x0001e000160075a7 */ /* 0x000e6400080211ff */
[----:B-1----:R-:W-:Y:S05]  /*6c70*/  @!P1 BRA `(.L_x_106) ;  /* 0x0000001c003c9947 */ /* 0x002fea0003800000 */
.L_x_105:
[----:B------:R-:W-:Y:S05]  /*6c80*/  @!P0 BRA `(.L_x_107) ;  /* 0x0000000000408947 */ /* 0x000fea0003800000 */
[----:B------:R-:W2:Y:S01]  /*6c90*/  LDCU.64 UR8, c[0x4][0x70] ;  /* 0x01000e00ff0877ac */ /* 0x000ea20008000a00 */
[----:B------:R-:W-:Y:S01]  /*6ca0*/  MOV R15, 0x0 ;  /* 0x00000000000f7802 */ /* 0x000fe20000000f00 */
[----:B------:R-:W-:Y:S02]  /*6cb0*/  HFMA2 R12, -RZ, RZ, 0, 5.9604644775390625e-08 ;  /* 0x00000001ff0c7431 */ /* 0x000fe400000001ff */
[----:B------:R-:W-:Y:S02]  /*6cc0*/  IMAD.MOV.U32 R8, RZ, RZ, 0x192 ;  /* 0x00000192ff087424 */ /* 0x000fe400078e00ff */
[----:B------:R-:W-:Y:S01]  /*6cd0*/  IMAD.MOV.U32 R13, RZ, RZ, RZ ;  /* 0x000000ffff0d7224 */ /* 0x000fe200078e00ff */
[----:B------:R-:W4:Y:S01]  /*6ce0*/  LDCU.64 UR6, c[0x4][0x78] ;  /* 0x01000f00ff0677ac */ /* 0x000f220008000a00 */
[----:B------:R-:W1:Y:S01]  /*6cf0*/  LDC.64 R14, c[0x4][R15] ;  /* 0x010000000f0e7b82 */ /* 0x000e620000000a00 */
[----:B------:R-:W5:Y:S01]  /*6d00*/  LDCU.64 UR4, c[0x4][0x10] ;  /* 0x01000200ff0477ac */ /* 0x000f620008000a00 */
[----:B--2---:R-:W-:Y:S01]  /*6d10*/  MOV R5, UR9 ;  /* 0x0000000900057c02 */ /* 0x004fe20008000f00 */
[----:B------:R-:W-:Y:S01]  /*6d20*/  IMAD.U32 R4, RZ, RZ, UR8 ;  /* 0x00000008ff047e24 */ /* 0x000fe2000f8e00ff */
[----:B----4-:R-:W-:Y:S01]  /*6d30*/  MOV R7, UR7 ;  /* 0x0000000700077c02 */ /* 0x010fe20008000f00 */
[----:B------:R-:W-:Y:S01]  /*6d40*/  IMAD.U32 R6, RZ, RZ, UR6 ;  /* 0x00000006ff067e24 */ /* 0x000fe2000f8e00ff */
[----:B-----5:R-:W-:Y:S01]  /*6d50*/  MOV R11, UR5 ;  /* 0x00000005000b7c02 */ /* 0x020fe20008000f00 */
[----:B------:R-:W-:Y:S02]  /*6d60*/  IMAD.U32 R10, RZ, RZ, UR4 ;  /* 0x00000004ff0a7e24 */ /* 0x000fe4000f8e00ff */
[----:B------:R-:W-:Y:S07]  /*6d70*/  LEPC R20, `(.L_x_107) ;  /* 0x000000001014794e */ /* 0x000fee0000000000 */
[----:B-1-3--:R-:W-:Y:S05]  /*6d80*/  CALL.ABS.NOINC R14 ;  /* 0x000000000e007343 */ /* 0x00afea0003c00000 */
.L_x_107:
[----:B------:R-:W-:Y:S01]  /*6d90*/  LOP3.LUT P0, RZ, R70, 0x60, RZ, 0xc0, !PT ;  /* 0x0000006046ff7812 */ /* 0x000fe2000780c0ff */
[----:B------:R-:W-:Y:S05]  /*6da0*/  WARPSYNC.ALL ;  /* 0x0000000000007948 */ /* 0x000fea0003800000 */
[----:B------:R-:W-:Y:S01]  /*6db0*/  R2UR UR4, R2 ;  /* 0x00000000020472ca */ /* 0x000fe200000e0000 */
[----:B------:R-:W2:Y:S01]  /*6dc0*/  S2UR UR6, SR_CgaCtaId ;  /* 0x00000000000679c3 */ /* 0x000ea20000008800 */
[-C--:B------:R-:W-:Y:S01]  /*6dd0*/  F2FP.F16.E4M3.UNPACK_B R2, R16.reuse ;  /* 0x00000010ff02723e */ /* 0x080fe200020006ff */
[----:B------:R-:W-:Y:S01]  /*6de0*/  BSSY.RECONVERGENT B0, `(.L_x_108) ;  /* 0x00000b4000007945 */ /* 0x000fe20003800200 */
[----:B------:R-:W-:Y:S02]  /*6df0*/  F2FP.F16.E4M3.UNPACK_B R16, R16.H1 ;  /* 0x00000010ff10723e */ /* 0x000fe400030006ff */
[----:B------:R-:W-:Y:S01]  /*6e00*/  R2UR UR5, R22 ;  /* 0x00000000160572ca */ /* 0x000fe200000e0000 */
[----:B-1----:R-:W-:Y:S01]  /*6e10*/  HADD2.F32 R0, -RZ, R2.H0_H0 ;  /* 0x20000002ff007230 */ /* 0x002fe20000004100 */
[-C--:B------:R-:W-:Y:S01]  /*6e20*/  F2FP.F16.E4M3.UNPACK_B R42, R17.reuse ;  /* 0x00000011ff2a723e */ /* 0x080fe200020006ff */
[--C-:B------:R-:W-:Y:S01]  /*6e30*/  HADD2.F32 R3, -RZ, R16.reuse.H0_H0 ;  /* 0x20000010ff037230 */ /* 0x100fe20000004100 */
[----:B------:R-:W-:Y:S01]  /*6e40*/  F2FP.F16.E4M3.UNPACK_B R44, R17.H1 ;  /* 0x00000011ff2c723e */ /* 0x000fe200030006ff */
[----:B------:R-:W-:Y:S01]  /*6e50*/  HADD2.F32 R40, -RZ, R16.H1_H1 ;  /* 0x30000010ff287230 */ /* 0x000fe20000004100 */
[-C--:B------:R-:W-:Y:S01]  /*6e60*/  F2FP.F16.E4M3.UNPACK_B R46, R18.reuse ;  /* 0x00000012ff2e723e */ /* 0x080fe200020006ff */
[----:B------:R-:W-:Y:S01]  /*6e70*/  HADD2.F32 R2, -RZ, R2.H1_H1 ;  /* 0x30000002ff027230 */ /* 0x000fe20000004100 */
[----:B------:R-:W-:Y:S01]  /*6e80*/  F2FP.F16.E4M3.UNPACK_B R48, R18.H1 ;  /* 0x00000012ff30723e */ /* 0x000fe200030006ff */
[--C-:B------:R-:W-:Y:S01]  /*6e90*/  HADD2.F32 R41, -RZ, R42.reuse.H0_H0 ;  /* 0x2000002aff297230 */ /* 0x100fe20000004100 */
[-C--:B------:R-:W-:Y:S01]  /*6ea0*/  F2FP.F16.E4M3.UNPACK_B R50, R19.reuse ;  /* 0x00000013ff32723e */ /* 0x080fe200020006ff */
[----:B------:R-:W-:Y:S01]  /*6eb0*/  HADD2.F32 R42, -RZ, R42.H1_H1 ;  /* 0x3000002aff2a7230 */ /* 0x000fe20000004100 */
[----:B------:R-:W-:Y:S01]  /*6ec0*/  F2FP.F16.E4M3.UNPACK_B R52, R19.H1 ;  /* 0x00000013ff34723e */ /* 0x000fe200030006ff */
[----:B------:R-:W-:Y:S01]  /*6ed0*/  HADD2.F32 R43, -RZ, R44.H0_H0 ;  /* 0x2000002cff2b7230 */ /* 0x000fe20000004100 */
[----:B------:R-:W-:Y:S01]  /*6ee0*/  LDTM.16dp32bit_t0_t15.x32 R4, tmem[UR4] ;  /* 0x00000004000479ee */ /* 0x000fe20008a80000 */
[----:B------:R-:W3:Y:S01]  /*6ef0*/  LDTM.16dp32bit_t16_t31.x32 R4, tmem[UR4+0x20] ;  /* 0x00002004000479ee */ /* 0x000ee20008aa0000 */
[----:B------:R-:W-:Y:S01]  /*6f00*/  NOP ;  /* 0x0000000000007918 */ /* 0x000fe20000000000 */
[----:B------:R-:W-:Y:S01]  /*6f10*/  UIADD3 UR4, UPT, UPT, UR5, 0x1f0, URZ ;  /* 0x000001f005047890 */ /* 0x000fe2000fffe0ff */
[--C-:B------:R-:W-:Y:S01]  /*6f20*/  HADD2.F32 R45, -RZ, R46.reuse.H0_H0 ;  /* 0x2000002eff2d7230 */ /* 0x100fe20000004100 */
[----:B------:R-:W-:Y:S01]  /*6f30*/  F2FP.F16.E4M3.UNPACK_B R54, R64 ;  /* 0x00000040ff36723e */ /* 0x000fe200020006ff */
[----:B------:R-:W-:Y:S01]  /*6f40*/  HADD2.F32 R46, -RZ, R46.H1_H1 ;  /* 0x3000002eff2e7230 */ /* 0x000fe20000004100 */
[-C--:B------:R-:W-:Y:S01]  /*6f50*/  F2FP.F16.E4M3.UNPACK_B R58, R65.reuse ;  /* 0x00000041ff3a723e */ /* 0x080fe200020006ff */
[--C-:B------:R-:W-:Y:S01]  /*6f60*/  HADD2.F32 R49, -RZ, R50.reuse.H0_H0 ;  /* 0x20000032ff317230 */ /* 0x100fe20000004100 */
[----:B------:R-:W-:Y:S01]  /*6f70*/  F2FP.F16.E4M3.UNPACK_B R62, R66 ;  /* 0x00000042ff3e723e */ /* 0x000fe200020006ff */
[----:B------:R-:W-:Y:S01]  /*6f80*/  HADD2.F32 R50, -RZ, R50.H1_H1 ;  /* 0x30000032ff327230 */ /* 0x000fe20000004100 */
[----:B------:R-:W-:Y:S01]  /*6f90*/  F2FP.F16.E4M3.UNPACK_B R56, R64.H1 ;  /* 0x00000040ff38723e */ /* 0x000fe200030006ff */
[--C-:B------:R-:W-:Y:S01]  /*6fa0*/  HADD2.F32 R53, -RZ, R54.reuse.H0_H0 ;  /* 0x20000036ff357230 */ /* 0x100fe20000004100 */
[----:B------:R-:W-:Y:S01]  /*6fb0*/  F2FP.F16.E4M3.UNPACK_B R60, R65.H1 ;  /* 0x00000041ff3c723e */ /* 0x000fe200030006ff */
[----:B------:R-:W-:Y:S01]  /*6fc0*/  HADD2.F32 R54, -RZ, R54.H1_H1 ;  /* 0x30000036ff367230 */ /* 0x000fe20000004100 */
[-C--:B------:R-:W-:Y:S01]  /*6fd0*/  F2FP.F16.E4M3.UNPACK_B R65, R67.reuse ;  /* 0x00000043ff41723e */ /* 0x080fe200020006ff */
[--C-:B------:R-:W-:Y:S01]  /*6fe0*/  HADD2.F32 R57, -RZ, R58.reuse.H0_H0 ;  /* 0x2000003aff397230 */ /* 0x100fe20000004100 */
[----:B------:R-:W-:Y:S01]  /*6ff0*/  F2FP.F16.E4M3.UNPACK_B R64, R66.H1 ;  /* 0x00000042ff40723e */ /* 0x000fe200030006ff */
[----:B------:R-:W-:Y:S01]  /*7000*/  HADD2.F32 R58, -RZ, R58.H1_H1 ;  /* 0x3000003aff3a7230 */ /* 0x000fe20000004100 */
[----:B------:R-:W-:Y:S01]  /*7010*/  F2FP.F16.E4M3.UNPACK_B R67, R67.H1 ;  /* 0x00000043ff43723e */ /* 0x000fe200030006ff */
[--C-:B------:R-:W-:Y:S01]  /*7020*/  HADD2.F32 R61, -RZ, R62.reuse.H0_H0 ;  /* 0x2000003eff3d7230 */ /* 0x100fe20000004100 */
[----:B------:R-:W-:Y:S01]  /*7030*/  IADD3 R36, PT, PT, R36, 0x1, RZ ;  /* 0x0000000124247810 */ /* 0x000fe20007ffe0ff */
[----:B------:R-:W-:Y:S02]  /*7040*/  HADD2.F32 R62, -RZ, R62.H1_H1 ;  /* 0x3000003eff3e7230 */ /* 0x000fe40000004100 */
[----:B------:R-:W-:Y:S01]  /*7050*/  HADD2.F32 R44, -RZ, R44.H1_H1 ;  /* 0x3000002cff2c7230 */ /* 0x000fe20000004100 */
[----:B--2---:R-:W-:Y:S01]  /*7060*/  UPRMT UR4, UR6, 0x654, UR4 ;  /* 0x0000065406047896 */ /* 0x004fe20008000004 */
[C---:B---3--:R-:W-:Y:S01]  /*7070*/  FMUL R4, R38.reuse, R4 ;  /* 0x0000000426047220 */ /* 0x048fe20000400000 */
[C---:B------:R-:W-:Y:S01]  /*7080*/  FMUL R5, R38.reuse, R5 ;  /* 0x0000000526057220 */ /* 0x040fe20000400000 */
[C---:B------:R-:W-:Y:S01]  /*7090*/  FMUL R8, R38.reuse, R8 ;  /* 0x0000000826087220 */ /* 0x040fe20000400000 */
[C---:B------:R-:W-:Y:S01]  /*70a0*/  FMUL R9, R38.reuse, R9 ;  /* 0x0000000926097220 */ /* 0x040fe20000400000 */
[C---:B------:R-:W-:Y:S01]  /*70b0*/  FFMA R4, R39.reuse, R0, R4 ;  /* 0x0000000027047223 */ /* 0x040fe20000000004 */
[C---:B------:R-:W-:Y:S01]  /*70c0*/  FFMA R5, R39.reuse, R2, R5 ;  /* 0x0000000227057223 */ /* 0x040fe20000000005 */
[C---:B------:R-:W-:Y:S01]  /*70d0*/  FMUL R12, R38.reuse, R12 ;  /* 0x0000000c260c7220 */ /* 0x040fe20000400000 */
[C---:B------:R-:W-:Y:S01]  /*70e0*/  FMUL R13, R38.reuse, R13 ;  /* 0x0000000d260d7220 */ /* 0x040fe20000400000 */
[----:B------:R-:W-:Y:S01]  /*70f0*/  SYNCS.ARRIVE.TRANS64.RED.A1T0 RZ, [UR4], RZ ;  /* 0x000000ffffff79a7 */ /* 0x000fe20008100404 */
[C---:B------:R-:W-:Y:S01]  /*7100*/  FMUL R16, R38.reuse, R16 ;  /* 0x0000001026107220 */ /* 0x040fe20000400000 */
        /* <DEDUP_REMOVED lines=10> */
[C---:B------:R-:W-:Y:S01]  /*71b0*/  FFMA R6, R39.reuse, R3, R6 ;  /* 0x0000000327067223 */ /* 0x040fe20000000006 */
[C---:B------:R-:W-:Y:S01]  /*71c0*/  FFMA R7, R39.reuse, R40, R7 ;  /* 0x0000002827077223 */ /* 0x040fe20000000007 */
[C---:B------:R-:W-:Y:S01]  /*71d0*/  FFMA R8, R39.reuse, R41, R8 ;  /* 0x0000002927087223 */ /* 0x040fe20000000008 */
[C---:B------:R-:W-:Y:S01]  /*71e0*/  FFMA R9, R39.reuse, R42, R9 ;  /* 0x0000002a27097223 */ /* 0x040fe20000000009 */
[--C-:B------:R-:W-:Y:S02]  /*71f0*/  HADD2.F32 R47, -RZ, R48.reuse.H0_H0 ;  /* 0x20000030ff2f7230 */ /* 0x100fe40000004100 */
[----:B------:R-:W-:Y:S01]  /*7200*/  FFMA R10, R39, R43, R10 ;  /* 0x0000002b270a7223 */ /* 0x000fe2000000000a */
[----:B------:R-:W-:Y:S01]  /*7210*/  F2FP.SATFINITE.E4M3.F32.PACK_AB_MERGE_C R83, R7, R6, RZ ;  /* 0x000000060753723e */ /* 0x000fe200048070ff */
[C---:B------:R-:W-:Y:S01]  /*7220*/  FFMA R11, R39.reuse, R44, R11 ;  /* 0x0000002c270b7223 */ /* 0x040fe2000000000b */
[C---:B------:R-:W-:Y:S01]  /*7230*/  FFMA R12, R39.reuse, R45, R12 ;  /* 0x0000002d270c7223 */ /* 0x040fe2000000000c */
[----:B------:R-:W-:Y:S01]  /*7240*/  FFMA R13, R39, R46, R13 ;  /* 0x0000002e270d7223 */ /* 0x000fe2000000000d */
[C---:B------:R-:W-:Y:S01]  /*7250*/  FMUL R7, R38.reuse, R24 ;  /* 0x0000001826077220 */ /* 0x040fe20000400000 */
[C---:B------:R-:W-:Y:S01]  /*7260*/  FMUL R24, R38.reuse, R29 ;  /* 0x0000001d26187220 */ /* 0x040fe20000400000 */
[C---:B------:R-:W-:Y:S01]  /*7270*/  FMUL R29, R38.reuse, R34 ;  /* 0x00000022261d7220 */ /* 0x040fe20000400000 */
[----:B------:R-:W-:Y:S01]  /*7280*/  F2FP.SATFINITE.E4M3.F32.PACK_AB_MERGE_C R10, R11, R10, RZ ;  /* 0x0000000a0b0a723e */ /* 0x000fe200048070ff */
[--C-:B------:R-:W-:Y:S02]  /*7290*/  HADD2.F32 R40, -RZ, R65.reuse.H0_H0 ;  /* 0x20000041ff287230 */ /* 0x100fe40000004100 */
[C---:B------:R-:W-:Y:S01]  /*72a0*/  FMUL R14, R38.reuse, R14 ;  /* 0x0000000e260e7220 */ /* 0x040fe20000400000 */
[----:B------:R-:W-:Y:S02]  /*72b0*/  HADD2.F32 R48, -RZ, R48.H1_H1 ;  /* 0x30000030ff307230 */ /* 0x000fe40000004100 */
[C---:B------:R-:W-:Y:S01]  /*72c0*/  FMUL R15, R38.reuse, R15 ;  /* 0x0000000f260f7220 */ /* 0x040fe20000400000 */
[--C-:B------:R-:W-:Y:S02]  /*72d0*/  HADD2.F32 R51, -RZ, R52.reuse.H0_H0 ;  /* 0x20000034ff337230 */ /* 0x100fe40000004100 */
[C---:B------:R-:W-:Y:S01]  /*72e0*/  FFMA R14, R39.reuse, R47, R14 ;  /* 0x0000002f270e7223 */ /* 0x040fe2000000000e */
[----:B------:R-:W-:Y:S02]  /*72f0*/  HADD2.F32 R65, -RZ, R65.H1_H1 ;  /* 0x30000041ff417230 */ /* 0x000fe40000004100 */
[C---:B------:R-:W-:Y:S01]  /*7300*/  FFMA R15, R39.reuse, R48, R15 ;  /* 0x00000030270f7223 */ /* 0x040fe2000000000f */
[C---:B------:R-:W-:Y:S01]  /*7310*/  FFMA R16, R39.reuse, R49, R16 ;  /* 0x0000003127107223 */ /* 0x040fe20000000010 */
[C---:B------:R-:W-:Y:S01]  /*7320*/  FFMA R17, R39.reuse, R50, R17 ;  /* 0x0000003227117223 */ /* 0x040fe20000000011 */
[----:B------:R-:W-:Y:S02]  /*7330*/  HADD2.F32 R52, -RZ, R52.H1_H1 ;  /* 0x30000034ff347230 */ /* 0x000fe40000004100 */
[C---:B------:R-:W-:Y:S01]  /*7340*/  FMUL R18, R38.reuse, R18 ;  /* 0x0000001226127220 */ /* 0x040fe20000400000 */
[C---:B------:R-:W-:Y:S01]  /*7350*/  FMUL R19, R38.reuse, R19 ;  /* 0x0000001326137220 */ /* 0x040fe20000400000 */
[--C-:B------:R-:W-:Y:S02]  /*7360*/  HADD2.F32 R55, -RZ, R56.reuse.H0_H0 ;  /* 0x20000038ff377230 */ /* 0x100fe40000004100 */
[C---:B------:R-:W-:Y:S01]  /*7370*/  FMUL R3, R38.reuse, R22 ;  /* 0x0000001626037220 */ /* 0x040fe20000400000 */
[C---:B------:R-:W-:Y:S01]  /*7380*/  FFMA R18, R39.reuse, R51, R18 ;  /* 0x0000003327127223 */ /* 0x040fe20000000012 */
[----:B------:R-:W-:Y:S02]  /*7390*/  HADD2.F32 R56, -RZ, R56.H1_H1 ;  /* 0x30000038ff387230 */ /* 0x000fe40000004100 */
[C---:B------:R-:W-:Y:S01]  /*73a0*/  FFMA R19, R39.reuse, R52, R19 ;  /* 0x0000003427137223 */ /* 0x040fe20000000013 */
[C---:B------:R-:W-:Y:S01]  /*73b0*/  FMUL R6, R38.reuse, R23 ;  /* 0x0000001726067220 */ /* 0x040fe20000400000 */
[C---:B------:R-:W-:Y:S01]  /*73c0*/  FFMA R0, R39.reuse, R53, R0 ;  /* 0x0000003527007223 */ /* 0x040fe20000000000 */
[C---:B------:R-:W-:Y:S01]  /*73d0*/  FFMA R2, R39.reuse, R54, R2 ;  /* 0x0000003627027223 */ /* 0x040fe20000000002 */
[--C-:B------:R-:W-:Y:S02]  /*73e0*/  HADD2.F32 R59, -RZ, R60.reuse.H0_H0 ;  /* 0x2000003cff3b7230 */ /* 0x100fe40000004100 */
[C---:B------:R-:W-:Y:S01]  /*73f0*/  FFMA R3, R39.reuse, R55, R3 ;  /* 0x0000003727037223 */ /* 0x040fe20000000003 */
[----:B------:R-:W-:Y:S02]  /*7400*/  HADD2.F32 R60, -RZ, R60.H1_H1 ;  /* 0x3000003cff3c7230 */ /* 0x000fe40000004100 */
[C---:B------:R-:W-:Y:S01]  /*7410*/  FMUL R21, R38.reuse, R26 ;  /* 0x0000001a26157220 */ /* 0x040fe20000400000 */
[C---:B------:R-:W-:Y:S01]  /*7420*/  FMUL R22, R38.reuse, R27 ;  /* 0x0000001b26167220 */ /* 0x040fe20000400000 */
[C---:B------:R-:W-:Y:S01]  /*7430*/  FFMA R6, R39.reuse, R56, R6 ;  /* 0x0000003827067223 */ /* 0x040fe20000000006 */
[C---:B------:R-:W-:Y:S01]  /*7440*/  FFMA R7, R39.reuse, R57, R7 ;  /* 0x0000003927077223 */ /* 0x040fe20000000007 */
[C---:B------:R-:W-:Y:S01]  /*7450*/  FMUL R23, R38.reuse, R28 ;  /* 0x0000001c26177220 */ /* 0x040fe20000400000 */
[C---:B------:R-:W-:Y:S01]  /*7460*/  FFMA R20, R39.reuse, R58, R20 ;  /* 0x0000003a27147223 */ /* 0x040fe20000000014 */
[--C-:B------:R-:W-:Y:S02]  /*7470*/  HADD2.F32 R63, -RZ, R64.reuse.H0_H0 ;  /* 0x20000040ff3f7230 */ /* 0x100fe40000004100 */
[C---:B------:R-:W-:Y:S01]  /*7480*/  FFMA R21, R39.reuse, R59, R21 ;  /* 0x0000003b27157223 */ /* 0x040fe20000000015 */
[----:B------:R-:W-:Y:S02]  /*7490*/  HADD2.F32 R64, -RZ, R64.H1_H1 ;  /* 0x30000040ff407230 */ /* 0x000fe40000004100 */
[C---:B------:R-:W-:Y:S01]  /*74a0*/  FFMA R22, R39.reuse, R60, R22 ;  /* 0x0000003c27167223 */ /* 0x040fe20000000016 */
[C---:B------:R-:W-:Y:S01]  /*74b0*/  FMUL R26, R38.reuse, R31 ;  /* 0x0000001f261a7220 */ /* 0x040fe20000400000 */
[C---:B------:R-:W-:Y:S01]  /*74c0*/  FMUL R27, R38.reuse, R32 ;  /* 0x00000020261b7220 */ /* 0x040fe20000400000 */
[C---:B------:R-:W-:Y:S01]  /*74d0*/  FFMA R23, R39.reuse, R61, R23 ;  /* 0x0000003d27177223 */ /* 0x040fe20000000017 */
[----:B------:R-:W-:Y:S01]  /*74e0*/  FMUL R28, R38, R33 ;  /* 0x00000021261c7220 */ /* 0x000fe20000400000 */
[C---:B------:R-:W-:Y:S01]  /*74f0*/  FFMA R24, R39.reuse, R62, R24 ;  /* 0x0000003e27187223 */ /* 0x040fe20000000018 */
[--C-:B------:R-:W-:Y:S02]  /*7500*/  HADD2.F32 R66, -RZ, R67.reuse.H0_H0 ;  /* 0x20000043ff427230 */ /* 0x100fe40000004100 */
[C---:B------:R-:W-:Y:S01]  /*7510*/  FFMA R25, R39.reuse, R63, R25 ;  /* 0x0000003f27197223 */ /* 0x040fe20000000019 */
[----:B------:R-:W-:Y:S02]  /*7520*/  HADD2.F32 R67, -RZ, R67.H1_H1 ;  /* 0x30000043ff437230 */ /* 0x000fe40000004100 */
[----:B------:R-:W-:Y:S01]  /*7530*/  FFMA R26, R39, R64, R26 ;  /* 0x00000040271a7223 */ /* 0x000fe2000000001a */
[----:B------:R-:W-:Y:S01]  /*7540*/  F2FP.SATFINITE.E4M3.F32.PACK_AB_MERGE_C R14, R15, R14, RZ ;  /* 0x0000000e0f0e723e */ /* 0x000fe200048070ff */
[----:B------:R-:W-:Y:S01]  /*7550*/  FFMA R27, R39, R40, R27 ;  /* 0x00000028271b7223 */ /* 0x000fe2000000001b */
[----:B------:R-:W-:Y:S01]  /*7560*/  F2FP.SATFINITE.E4M3.F32.PACK_AB_MERGE_C R18, R19, R18, RZ ;  /* 0x000000121312723e */ /* 0x000fe200048070ff */
[C---:B------:R-:W-:Y:S01]  /*7570*/  FFMA R28, R39.reuse, R65, R28 ;  /* 0x00000041271c7223 */ /* 0x040fe2000000001c */
[C---:B------:R-:W-:Y:S01]  /*7580*/  FFMA R29, R39.reuse, R66, R29 ;  /* 0x00000042271d7223 */ /* 0x040fe2000000001d */
[----:B------:R-:W-:Y:S01]  /*7590*/  FFMA R30, R39, R67, R30 ;  /* 0x00000043271e7223 */ /* 0x000fe2000000001e */
[----:B------:R-:W-:Y:S02]  /*75a0*/  F2FP.SATFINITE.E4M3.F32.PACK_AB_MERGE_C R32, R5, R4, R83 ;  /* 0x000000040520723e */ /* 0x000fe40004807053 */
[----:B------:R-:W-:Y:S02]  /*75b0*/  F2FP.SATFINITE.E4M3.F32.PACK_AB_MERGE_C R33, R9, R8, R10 ;  /* 0x000000080921723e */ /* 0x000fe4000480700a */
[----:B------:R-:W-:Y:S02]  /*75c0*/  F2FP.SATFINITE.E4M3.F32.PACK_AB_MERGE_C R34, R13, R12, R14 ;  /* 0x0000000c0d22723e */ /* 0x000fe4000480700e */
[----:B------:R-:W-:Y:S02]  /*75d0*/  F2FP.SATFINITE.E4M3.F32.PACK_AB_MERGE_C R35, R17, R16, R18 ;  /* 0x000000101123723e */ /* 0x000fe40004807012 */
[----:B------:R-:W-:Y:S02]  /*75e0*/  F2FP.SATFINITE.E4M3.F32.PACK_AB_MERGE_C R3, R6, R3, RZ ;  /* 0x000000030603723e */ /* 0x000fe400048070ff */
[----:B------:R-:W-:Y:S01]  /*75f0*/  F2FP.SATFINITE.E4M3.F32.PACK_AB_MERGE_C R5, R22, R21, RZ ;  /* 0x000000151605723e */ /* 0x000fe200048070ff */
[----:B------:R1:W-:Y:S01]  /*7600*/  STS.128 [R75+UR43+0x1400], R32 ;  /* 0x001400204b007988 */ /* 0x0003e20008000c2b */
[----:B------:R-:W-:Y:S02]  /*7610*/  F2FP.SATFINITE.E4M3.F32.PACK_AB_MERGE_C R6, R26, R25, RZ ;  /* 0x000000191a06723e */ /* 0x000fe400048070ff */
[----:B------:R-:W-:Y:S02]  /*7620*/  F2FP.SATFINITE.E4M3.F32.PACK_AB_MERGE_C R29, R30, R29, RZ ;  /* 0x0000001d1e1d723e */ /* 0x000fe400048070ff */
[----:B------:R-:W-:Y:S02]  /*7630*/  F2FP.SATFINITE.E4M3.F32.PACK_AB_MERGE_C R5, R20, R7, R5 ;  /* 0x000000071405723e */ /* 0x000fe40004807005 */
[----:B------:R-:W-:Y:S02]  /*7640*/  F2FP.SATFINITE.E4M3.F32.PACK_AB_MERGE_C R4, R2, R0, R3 ;  /* 0x000000000204723e */ /* 0x000fe40004807003 */
[----:B------:R-:W-:Y:S02]  /*7650*/  F2FP.SATFINITE.E4M3.F32.PACK_AB_MERGE_C R6, R24, R23, R6 ;  /* 0x000000171806723e */ /* 0x000fe40004807006 */
[----:B------:R-:W-:Y:S05]  /*7660*/  F2FP.SATFINITE.E4M3.F32.PACK_AB_MERGE_C R7, R28, R27, R29 ;  /* 0x0000001b1c07723e */ /* 0x000fea000480701d */
[----:B------:R1:W-:Y:S01]  /*7670*/  STS.128 [R74+0x1010], R4 ;  /* 0x001010044a007388 */ /* 0x0003e20000000c00 */
[----:B------:R-:W-:Y:S01]  /*7680*/  @!PT LDS RZ, [RZ] ;  /* 0x00000000fffff984 */ /* 0x000fe20000000800 */
[----:B------:R-:W-:Y:S01]  /*7690*/  @!PT LDS RZ, [RZ] ;  /* 0x00000000fffff984 */ /* 0x000fe20000000800 */
[----:B------:R-:W-:Y:S01]  /*76a0*/  @!PT LDS RZ, [RZ] ;  /* 0x00000000fffff984 */ /* 0x000fe20000000800 */
[----:B------:R-:W-:Y:S01]  /*76b0*/  @!PT LDS RZ, [RZ] ;  /* 0x00000000fffff984 */ /* 0x000fe20000000800 */
[----:B------:R2:W-:Y:S07]  /*76c0*/  MEMBAR.ALL.CTA ;  /* 0x0000000000007992 */ /* 0x0005ee0000008000 */
[----:B--2---:R-:W2:Y:S02]  /*76d0*/  FENCE.VIEW.ASYNC.S ;  /* 0x00000000000073c6 */ /* 0x004ea40000000000 */
[----:B--2---:R-:W-:Y:S06]  /*76e0*/  BAR.SYNC.DEFER_BLOCKING 0x1, 0x80 ;  /* 0x0042000000007b1d */ /* 0x004fec0000010000 */
[----:B------:R-:W-:Y:S05]  /*76f0*/  @P0 BRA `(.L_x_109) ;  /* 0x0000000000880947 */ /* 0x000fea0003800000 */
[----:B------:R-:W2:Y:S01]  /*7700*/  LDCU.128 UR12, c[0x0][0xb90] ;  /* 0x00017200ff0c77ac */ /* 0x000ea20008000c00 */
[----:B------:R-:W3:Y:S01]  /*7710*/  LDCU UR18, c[0x0][0xba0] ;  /* 0x00017400ff1277ac */ /* 0x000ee20008000800 */
[----:B------:R-:W-:Y:S02]  /*7720*/  USHF.L.U32 UR10, UR44, 0x6, URZ ;  /* 0x000000062c0a7899 */ /* 0x000fe400080006ff */
[----:B------:R-:W-:Y:S02]  /*7730*/  UISETP.NE.AND UP0, UPT, UR60, 0x1, UPT ;  /* 0x000000013c00788c */ /* 0x000fe4000bf05270 */
[----:B------:R-:W-:Y:S01]  /*7740*/  UIMAD.WIDE.U32 UR4, UR10, UR61, URZ ;  /* 0x0000003d0a0472a5 */ /* 0x000fe2000f8e00ff */
[----:B------:R-:W4:Y:S01]  /*7750*/  LDCU.64 UR16, c[0x0][0x348] ;  /* 0x00006900ff1077ac */ /* 0x000f220008000a00 */
[----:B------:R-:W-:Y:S02]  /*7760*/  UIADD3 UR8, UPT, UPT, UR43, 0x1400, URZ ;  /* 0x000014002b087890 */ /* 0x000fe4000fffe0ff */
[----:B--2---:R-:W-:Y:S02]  /*7770*/  UISETP.NE.AND UP1, UPT, UR14, 0x1, UPT ;  /* 0x000000010e00788c */ /* 0x004fe4000bf25270 */
[----:B------:R-:W-:Y:S02]  /*7780*/  USHF.L.U32 UR9, UR45, 0x6, URZ ;  /* 0x000000062d097899 */ /* 0x000fe400080006ff */
[----:B------:R-:W-:Y:S01]  /*7790*/  MOV R82, UR8 ;  /* 0x0000000800527c02 */ /* 0x000fe20008000f00 */
[----:B------:R-:W-:Y:S02]  /*77a0*/  UMOV UR4, UR5 ;  /* 0x0000000500047c82 */ /* 0x000fe40008000000 */
[----:B------:R-:W-:Y:S01]  /*77b0*/  USHF.R.U32.HI UR4, URZ, UR62, UR4 ;  /* 0x0000003eff047299 */ /* 0x000fe20008011604 */
[----:B------:R-:W-:Y:S03]  /*77c0*/  R2UR UR8, R82 ;  /* 0x00000000520872ca */ /* 0x000fe600000e0000 */
[----:B------:R-:W-:Y:S02]  /*77d0*/  USEL UR11, UR10, UR4, !UP0 ;  /* 0x000000040a0b7287 */ /* 0x000fe4000c000000 */
[----:B------:R-:W-:Y:S02]  /*77e0*/  UISETP.NE.AND UP0, UPT, UR63, 0x1, UPT ;  /* 0x000000013f00788c */ /* 0x000fe4000bf05270 */
[----:B------:R-:W-:Y:S07]  /*77f0*/  UIMAD.WIDE.U32 UR4, UR11, UR12, URZ ;  /* 0x0000000c0b0472a5 */ /* 0x000fee000f8e00ff */
[----:B------:R-:W-:Y:S02]  /*7800*/  UMOV UR4, UR5 ;  /* 0x0000000500047c82 */ /* 0x000fe40008000000 */
[----:B------:R-:W-:Y:S04]  /*7810*/  USHF.R.U32.HI UR4, URZ, UR13, UR4 ;  /* 0x0000000dff047299 */ /* 0x000fe80008011604 */
[----:B------:R-:W-:Y:S02]  /*7820*/  USEL UR12, UR11, UR4, !UP0 ;  /* 0x000000040b0c7287 */ /* 0x000fe4000c000000 */
[----:B----4-:R-:W-:Y:S02]  /*7830*/  UIADD3 UR4, UP0, UPT, UR16, 0x780, URZ ;  /* 0x0000078010047890 */ /* 0x010fe4000ff1e0ff */
[----:B------:R-:W-:Y:S07]  /*7840*/  UIMAD.WIDE.U32 UR6, UR12, UR15, URZ ;  /* 0x0000000f0c0672a5 */ /* 0x000fee000f8e00ff */
[----:B------:R-:W-:Y:S01]  /*7850*/  UMOV UR5, UR7 ;  /* 0x0000000700057c82 */ /* 0x000fe20008000000 */
[----:B------:R-:W-:Y:S02]  /*7860*/  UIADD3 UR7, UPT, UPT, -UR11, URZ, URZ ;  /* 0x000000ff0b077290 */ /* 0x000fe4000fffe1ff */
[----:B---3--:R-:W-:Y:S02]  /*7870*/  USHF.R.U32.HI UR5, URZ, UR18, UR5 ;  /* 0x00000012ff057299 */ /* 0x008fe40008011605 */
[----:B------:R-:W-:Y:S02]  /*7880*/  UIMAD UR10, UR60, UR7, UR10 ;  /* 0x000000073c0a72a4 */ /* 0x000fe4000f8e020a */
[----:B------:R-:W-:Y:S02]  /*7890*/  USEL UR13, UR12, UR5, !UP1 ;  /* 0x000000050c0d7287 */ /* 0x000fe4000c800000 */
[----:B------:R-:W-:Y:S02]  /*78a0*/  UIADD3 UR5, UPT, UPT, -UR12, URZ, URZ ;  /* 0x000000ff0c057290 */ /* 0x000fe4000fffe1ff */
[----:B------:R-:W-:Y:S02]  /*78b0*/  UIADD3 UR6, UPT, UPT, -UR13, URZ, URZ ;  /* 0x000000ff0d067290 */ /* 0x000fe4000fffe1ff */
[----:B------:R-:W-:Y:S02]  /*78c0*/  UIMAD UR11, UR63, UR5, UR11 ;  /* 0x000000053f0b72a4 */ /* 0x000fe4000f8e020b */
[----:B------:R-:W-:Y:S02]  /*78d0*/  UIMAD UR12, UR14, UR6, UR12 ;  /* 0x000000060e0c72a4 */ /* 0x000fe4000f8e020c */
[----:B------:R-:W-:Y:S09]  /*78e0*/  UIADD3.X UR5, UPT, UPT, URZ, UR17, URZ, UP0, !UPT ;  /* 0x00000011ff057290 */ /* 0x000ff200087fe4ff */
[----:B------:R2:W-:Y:S01]  /*78f0*/  UTMASTG.5D.IM2COL [UR8], [UR4] ;  /* 0x00000008040073b5 */ /* 0x0005e20008060000 */
[----:B------:R0:W-:Y:S01]  /*7900*/  UTMACMDFLUSH ;  /* 0x00000000000079b7 */ /* 0x0001e20000000000 */
[----:B--2---:R-:W-:Y:S04]  /*7910*/  DEPBAR.LE SB0, 0x0 ;  /* 0x000080000000791a */ /* 0x004fe80000000000 */
.L_x_109:
[----:B------:R-:W-:Y:S05]  /*7920*/  BSYNC.RECONVERGENT B0 ;  /* 0x0000000000007941 */ /* 0x000fea0003800200 */
.L_x_108:
[----:B------:R-:W-:Y:S01]  /*7930*/  R2UR UR5, R68 ;  /* 0x00000000440572ca */ /* 0x000fe200000e0000 */
[----:B------:R-:W-:Y:S01]  /*7940*/  BAR.SYNC.DEFER_BLOCKING 0x1, 0x80 ;  /* 0x0042000000007b1d */ /* 0x000fe20000010000 */
[----:B------:R-:W-:Y:S01]  /*7950*/  R2UR UR4, R69 ;  /* 0x00000000450472ca */ /* 0x000fe200000e0000 */
[----:B------:R-:W-:Y:S01]  /*7960*/  UISETP.NE.AND UP0, UPT, UR46, URZ, UPT ;  /* 0x000000ff2e00728c */ /* 0x000fe2000bf05270 */
[----:B------:R-:W-:Y:S01]  /*7970*/  ISETP.NE.AND P0, PT, R36, 0x2, PT ;  /* 0x000000022400780c */ /* 0x000fe20003f05270 */
[----:B------:R-:W-:Y:S01]  /*7980*/  IMAD.MOV.U32 R16, RZ, RZ, R81 ;  /* 0x000000ffff107224 */ /* 0x000fe200078e0051 */
[----:B------:R-:W-:Y:S02]  /*7990*/  LOP3.LUT R72, R72, 0x1, RZ, 0x3c, !PT ;  /* 0x0000000148487812 */ /* 0x000fe400078e3cff */
[----:B------:R-:W-:Y:S02]  /*79a0*/  SEL R0, RZ, 0x1, P0 ;  /* 0x00000001ff007807 */ /* 0x000fe40000000000 */
[----:B------:R-:W-:Y:S02]  /*79b0*/  SEL R36, R36, RZ, P0 ;  /* 0x000000ff24247207 */ /* 0x000fe40000000000 */
[----:B------:R-:W-:Y:S01]  /*79c0*/  LOP3.LUT R73, R73, R0, RZ, 0x3c, !PT ;  /* 0x0000000049497212 */ /* 0x000fe200078e3cff */
[----:B------:R-:W-:Y:S02]  /*79d0*/  UIADD3 UR45, UPT, UPT, UR36, UR5, URZ ;  /* 0x00000005242d7290 */ /* 0x000fe4000fffe0ff */
[----:B------:R-:W-:Y:S01]  /*79e0*/  UIADD3 UR44, UPT, UPT, UR37, UR4, URZ ;  /* 0x00000004252c7290 */ /* 0x000fe2000fffe0ff */
[----:B------:R-:W-:Y:S11]  /*79f0*/  BRA.U UP0, `(.L_x_110) ;  /* 0xffffffe100ec7547 */ /* 0x000ff6000b83ffff */
[----:B------:R-:W-:Y:S05]  /*7a00*/  EXIT ;  /* 0x000000000000794d */ /* 0x000fea0003800000 */
.L_x_20:
[----:B------:R-:W-:Y:S07]  /*7a10*/  MOV R0, UR9 ;  /* 0x0000000900007c02 */ /* 0x000fee0008000f00 */
.L_x_111:
[----:B--2---:R2:W3:Y:S02]  /*7a20*/  SYNCS.PHASECHK.TRANS64.TRYWAIT P0, [R0+URZ+0xd8], R4 ;  /* 0x0000d804000075a7 */ /* 0x0044e400080011ff */
[----:B---3--:R-:W-:Y:S05]  /*7a30*/  @!P0 NANOSLEEP.SYNCS 0x989680 ;  /* 0x009896800000895d */ /* 0x008fea0003900000 */
[----:B------:R-:W3:Y:S02]  /*7a40*/  @!P0 SYNCS.PHASECHK.TRANS64 P0, [R0+URZ+0xd8], R4 ;  /* 0x0000d804000085a7 */ /* 0x000ee400080010ff */
[----:B---3--:R-:W-:Y:S05]  /*7a50*/  @!P0 BRA `(.L_x_111) ;  /* 0xfffffffc00f08947 */ /* 0x008fea000383ffff */
[----:B------:R-:W-:Y:S05]  /*7a60*/  BRA `(.L_x_19) ;  /* 0xffffffa000347947 */ /* 0x000fea000383ffff */
.L_x_26:
[----:B------:R-:W-:Y:S07]  /*7a70*/  MOV R0, UR9 ;  /* 0x0000000900007c02 */ /* 0x000fee0008000f00 */
.L_x_112:
[----:B--2---:R2:W4:Y:S02]  /*7a80*/  SYNCS.PHASECHK.TRANS64.TRYWAIT P0, [R0+URZ+0xd8], R4 ;  /* 0x0000d804000075a7 */ /* 0x00452400080011ff */
[----:B----4-:R-:W-:Y:S05]  /*7a90*/  @!P0 NANOSLEEP.SYNCS 0x989680 ;  /* 0x009896800000895d */ /* 0x010fea0003900000 */
[----:B------:R-:W4:Y:S02]  /*7aa0*/  @!P0 SYNCS.PHASECHK.TRANS64 P0, [R0+URZ+0xd8], R4 ;  /* 0x0000d804000085a7 */ /* 0x000f2400080010ff */
[----:B----4-:R-:W-:Y:S05]  /*7ab0*/  @!P0 BRA `(.L_x_112) ;  /* 0xfffffffc00f08947 */ /* 0x010fea000383ffff */
[----:B------:R-:W-:Y:S05]  /*7ac0*/  BRA `(.L_x_25) ;  /* 0xffffffa400c07947 */ /* 0x000fea000383ffff */
.L_x_30:
[----:B-1----:R-:W-:-:S07]  /*7ad0*/  MOV R0, UR36 ;  /* 0x0000002400007c02 */ /* 0x002fce0008000f00 */
.L_x_113:
[----:B-1----:R1:W2:Y:S02]  /*7ae0*/  SYNCS.PHASECHK.TRANS64.TRYWAIT P0, [R0+URZ+0x1d0], R3 ;  /* 0x0001d003000075a7 */ /* 0x0022a400080011ff */
[----:B--2---:R-:W-:Y:S05]  /*7af0*/  @!P0 NANOSLEEP.SYNCS 0x989680 ;  /* 0x009896800000895d */ /* 0x004fea0003900000 */
[----:B------:R-:W2:Y:S02]  /*7b00*/  @!P0 SYNCS.PHASECHK.TRANS64 P0, [R0+URZ+0x1d0], R3 ;  /* 0x0001d003000085a7 */ /* 0x000ea400080010ff */
[----:B--2---:R-:W-:Y:S05]  /*7b10*/  @!P0 BRA `(.L_x_113) ;  /* 0xfffffffc00f08947 */ /* 0x004fea000383ffff */
[----:B------:R-:W-:Y:S05]  /*7b20*/  BRA `(.L_x_114) ;  /* 0xffffffa8008c7947 */ /* 0x000fea000383ffff */
.L_x_34:
[----:B------:R-:W-:-:S07]  /*7b30*/  MOV R0, UR4 ;  /* 0x0000000400007c02 */ /* 0x000fce0008000f00 */
.L_x_115:
[----:B-1----:R1:W2:Y:S02]  /*7b40*/  SYNCS.PHASECHK.TRANS64.TRYWAIT P0, [R0+URZ], R2 ;  /* 0x00000002000075a7 */ /* 0x0022a400080011ff */
[----:B--2---:R-:W-:Y:S05]  /*7b50*/  @!P0 NANOSLEEP.SYNCS 0x989680 ;  /* 0x009896800000895d */ /* 0x004fea0003900000 */
[----:B------:R-:W2:Y:S02]  /*7b60*/  @!P0 SYNCS.PHASECHK.TRANS64 P0, [R0+URZ], R2 ;  /* 0x00000002000085a7 */ /* 0x000ea400080010ff */
[----:B--2---:R-:W-:Y:S05]  /*7b70*/  @!P0 BRA `(.L_x_115) ;  /* 0xfffffffc00f08947 */ /* 0x004fea000383ffff */
[----:B------:R-:W-:Y:S05]  /*7b80*/  BRA `(.L_x_116) ;  /* 0xffffffb000247947 */ /* 0x000fea000383ffff */
.L_x_35:
[----:B------:R-:W-:-:S07]  /*7b90*/  MOV R0, UR5 ;  /* 0x0000000500007c02 */ /* 0x000fce0008000f00 */
.L_x_117:
[----:B-1----:R1:W2:Y:S02]  /*7ba0*/  SYNCS.PHASECHK.TRANS64.TRYWAIT P0, [R0+URZ], R2 ;  /* 0x00000002000075a7 */ /* 0x0022a400080011ff */
[----:B--2---:R-:W-:Y:S05]  /*7bb0*/  @!P0 NANOSLEEP.SYNCS 0x989680 ;  /* 0x009896800000895d */ /* 0x004fea0003900000 */
[----:B------:R-:W2:Y:S02]  /*7bc0*/  @!P0 SYNCS.PHASECHK.TRANS64 P0, [R0+URZ], R2 ;  /* 0x00000002000085a7 */ /* 0x000ea400080010ff */
[----:B--2---:R-:W-:Y:S05]  /*7bd0*/  @!P0 BRA `(.L_x_117) ;  /* 0xfffffffc00f08947 */ /* 0x004fea000383ffff */
[----:B------:R-:W-:Y:S05]  /*7be0*/  BRA `(.L_x_118) ;  /* 0xffffffb000347947 */ /* 0x000fea000383ffff */
.L_x_36:
[----:B------:R-:W-:-:S07]  /*7bf0*/  MOV R0, UR5 ;  /* 0x0000000500007c02 */ /* 0x000fce0008000f00 */
.L_x_119:
[----:B-1----:R1:W2:Y:S02]  /*7c00*/  SYNCS.PHASECHK.TRANS64.TRYWAIT P0, [R0+URZ], R2 ;  /* 0x00000002000075a7 */ /* 0x0022a400080011ff */
[----:B--2---:R-:W-:Y:S05]  /*7c10*/  @!P0 NANOSLEEP.SYNCS 0x989680 ;  /* 0x009896800000895d */ /* 0x004fea0003900000 */
[----:B------:R-:W2:Y:S02]  /*7c20*/  @!P0 SYNCS.PHASECHK.TRANS64 P0, [R0+URZ], R2 ;  /* 0x00000002000085a7 */ /* 0x000ea400080010ff */
[----:B--2---:R-:W-:Y:S05]  /*7c30*/  @!P0 BRA `(.L_x_119) ;  /* 0xfffffffc00f08947 */ /* 0x004fea000383ffff */
[----:B------:R-:W-:Y:S05]  /*7c40*/  BRA `(.L_x_120) ;  /* 0xffffffb000447947 */ /* 0x000fea000383ffff */
.L_x_37:
[----:B------:R-:W-:-:S07]  /*7c50*/  MOV R0, UR5 ;  /* 0x0000000500007c02 */ /* 0x000fce0008000f00 */
.L_x_121:
[----:B-1----:R1:W2:Y:S02]  /*7c60*/  SYNCS.PHASECHK.TRANS64.TRYWAIT P0, [R0+URZ], R2 ;  /* 0x00000002000075a7 */ /* 0x0022a400080011ff */
[----:B--2---:R-:W-:Y:S05]  /*7c70*/  @!P0 NANOSLEEP.SYNCS 0x989680 ;  /* 0x009896800000895d */ /* 0x004fea0003900000 */
[----:B------:R-:W2:Y:S02]  /*7c80*/  @!P0 SYNCS.PHASECHK.TRANS64 P0, [R0+URZ], R2 ;  /* 0x00000002000085a7 */ /* 0x000ea400080010ff */
[----:B--2---:R-:W-:Y:S05]  /*7c90*/  @!P0 BRA `(.L_x_121) ;  /* 0xfffffffc00f08947 */ /* 0x004fea000383ffff */
[----:B------:R-:W-:Y:S05]  /*7ca0*/  BRA `(.L_x_122) ;  /* 0xffffffb000547947 */ /* 0x000fea000383ffff */
.L_x_38:
[----:B------:R-:W-:-:S07]  /*7cb0*/  MOV R0, UR5 ;  /* 0x0000000500007c02 */ /* 0x000fce0008000f00 */
.L_x_123:
[----:B-1----:R1:W2:Y:S02]  /*7cc0*/  SYNCS.PHASECHK.TRANS64.TRYWAIT P0, [R0+URZ], R2 ;  /* 0x00000002000075a7 */ /* 0x0022a400080011ff */
[----:B--2---:R-:W-:Y:S05]  /*7cd0*/  @!P0 NANOSLEEP.SYNCS 0x989680 ;  /* 0x009896800000895d */ /* 0x004fea0003900000 */
[----:B------:R-:W2:Y:S02]  /*7ce0*/  @!P0 SYNCS.PHASECHK.TRANS64 P0, [R0+URZ], R2 ;  /* 0x00000002000085a7 */ /* 0x000ea400080010ff */
[----:B--2---:R-:W-:Y:S05]  /*7cf0*/  @!P0 BRA `(.L_x_123) ;  /* 0xfffffffc00f08947 */ /* 0x004fea000383ffff */
[----:B------:R-:W-:Y:S05]  /*7d00*/  BRA `(.L_x_124) ;  /* 0xffffffb000647947 */ /* 0x000fea000383ffff */
.L_x_39:
[----:B------:R-:W-:-:S07]  /*7d10*/  MOV R0, UR5 ;  /* 0x0000000500007c02 */ /* 0x000fce0008000f00 */
.L_x_125:
[----:B-1----:R1:W2:Y:S02]  /*7d20*/  SYNCS.PHASECHK.TRANS64.TRYWAIT P0, [R0+URZ], R2 ;  /* 0x00000002000075a7 */ /* 0x0022a400080011ff */
[----:B--2---:R-:W-:Y:S05]  /*7d30*/  @!P0 NANOSLEEP.SYNCS 0x989680 ;  /* 0x009896800000895d */ /* 0x004fea0003900000 */
[----:B------:R-:W2:Y:S02]  /*7d40*/  @!P0 SYNCS.PHASECHK.TRANS64 P0, [R0+URZ], R2 ;  /* 0x00000002000085a7 */ /* 0x000ea400080010ff */
[----:B--2---:R-:W-:Y:S05]  /*7d50*/  @!P0 BRA `(.L_x_125) ;  /* 0xfffffffc00f08947 */ /* 0x004fea000383ffff */
[----:B------:R-:W-:Y:S05]  /*7d60*/  BRA `(.L_x_126) ;  /* 0xffffffb000747947 */ /* 0x000fea000383ffff */
.L_x_40:
[----:B------:R-:W-:-:S07]  /*7d70*/  MOV R0, UR5 ;  /* 0x0000000500007c02 */ /* 0x000fce0008000f00 */
.L_x_127:
[----:B-1----:R1:W2:Y:S02]  /*7d80*/  SYNCS.PHASECHK.TRANS64.TRYWAIT P0, [R0+URZ], R2 ;  /* 0x00000002000075a7 */ /* 0x0022a400080011ff */
[----:B--2---:R-:W-:Y:S05]  /*7d90*/  @!P0 NANOSLEEP.SYNCS 0x989680 ;  /* 0x009896800000895d */ /* 0x004fea0003900000 */
[----:B------:R-:W2:Y:S02]  /*7da0*/  @!P0 SYNCS.PHASECHK.TRANS64 P0, [R0+URZ], R2 ;  /* 0x00000002000085a7 */ /* 0x000ea400080010ff */
[----:B--2---:R-:W-:Y:S05]  /*7db0*/  @!P0 BRA `(.L_x_127) ;  /* 0xfffffffc00f08947 */ /* 0x004fea000383ffff */
[----:B------:R-:W-:Y:S05]  /*7dc0*/  BRA `(.L_x_128) ;  /* 0xffffffb000847947 */ /* 0x000fea000383ffff */
.L_x_41:
[----:B------:R-:W-:-:S07]  /*7dd0*/  MOV R0, UR5 ;  /* 0x0000000500007c02 */ /* 0x000fce0008000f00 */
.L_x_129:
[----:B-1----:R1:W2:Y:S02]  /*7de0*/  SYNCS.PHASECHK.TRANS64.TRYWAIT P0, [R0+URZ], R2 ;  /* 0x00000002000075a7 */ /* 0x0022a400080011ff */
[----:B--2---:R-:W-:Y:S05]  /*7df0*/  @!P0 NANOSLEEP.SYNCS 0x989680 ;  /* 0x009896800000895d */ /* 0x004fea0003900000 */
[----:B------:R-:W2:Y:S02]  /*7e00*/  @!P0 SYNCS.PHASECHK.TRANS64 P0, [R0+URZ], R2 ;  /* 0x00000002000085a7 */ /* 0x000ea400080010ff */
[----:B--2---:R-:W-:Y:S05]  /*7e10*/  @!P0 BRA `(.L_x_129) ;  /* 0xfffffffc00f08947 */ /* 0x004fea000383ffff */
[----:B------:R-:W-:Y:S05]  /*7e20*/  BRA `(.L_x_130) ;  /* 0xffffffb000947947 */ /* 0x000fea000383ffff */
.L_x_42:
[----:B------:R-:W-:-:S07]  /*7e30*/  MOV R0, UR5 ;  /* 0x0000000500007c02 */ /* 0x000fce0008000f00 */
.L_x_131:
[----:B-1----:R1:W2:Y:S02]  /*7e40*/  SYNCS.PHASECHK.TRANS64.TRYWAIT P0, [R0+URZ], R2 ;  /* 0x00000002000075a7 */ /* 0x0022a400080011ff */
[----:B--2---:R-:W-:Y:S05]  /*7e50*/  @!P0 NANOSLEEP.SYNCS 0x989680 ;  /* 0x009896800000895d */ /* 0x004fea0003900000 */
[----:B------:R-:W2:Y:S02]  /*7e60*/  @!P0 SYNCS.PHASECHK.TRANS64 P0, [R0+URZ], R2 ;  /* 0x00000002000085a7 */ /* 0x000ea400080010ff */
[----:B--2---:R-:W-:Y:S05]  /*7e70*/  @!P0 BRA `(.L_x_131) ;  /* 0xfffffffc00f08947 */ /* 0x004fea000383ffff */
[----:B------:R-:W-:Y:S05]  /*7e80*/  BRA `(.L_x_132) ;  /* 0xffffffb000a47947 */ /* 0x000fea000383ffff */
.L_x_43:
[----:B------:R-:W-:-:S07]  /*7e90*/  MOV R0, UR5 ;  /* 0x0000000500007c02 */ /* 0x000fce0008000f00 */
.L_x_133:
[----:B-1----:R1:W2:Y:S02]  /*7ea0*/  SYNCS.PHASECHK.TRANS64.TRYWAIT P0, [R0+URZ], R2 ;  /* 0x00000002000075a7 */ /* 0x0022a400080011ff */
[----:B--2---:R-:W-:Y:S05]  /*7eb0*/  @!P0 NANOSLEEP.SYNCS 0x989680 ;  /* 0x009896800000895d */ /* 0x004fea0003900000 */
[----:B------:R-:W2:Y:S02]  /*7ec0*/  @!P0 SYNCS.PHASECHK.TRANS64 P0, [R0+URZ], R2 ;  /* 0x00000002000085a7 */ /* 0x000ea400080010ff */
[----:B--2---:R-:W-:Y:S05]  /*7ed0*/  @!P0 BRA `(.L_x_133) ;  /* 0xfffffffc00f08947 */ /* 0x004fea000383ffff */
[----:B------:R-:W-:Y:S05]  /*7ee0*/  BRA `(.L_x_134) ;  /* 0xffffffb000b47947 */ /* 0x000fea000383ffff */
.L_x_44:
[----:B------:R-:W-:-:S07]  /*7ef0*/  MOV R0, UR5 ;  /* 0x0000000500007c02 */ /* 0x000fce0008000f00 */
.L_x_135:
[----:B-1----:R1:W2:Y:S02]  /*7f00*/  SYNCS.PHASECHK.TRANS64.TRYWAIT P0, [R0+URZ], R2 ;  /* 0x00000002000075a7 */ /* 0x0022a400080011ff */
[----:B--2---:R-:W-:Y:S05]  /*7f10*/  @!P0 NANOSLEEP.SYNCS 0x989680 ;  /* 0x009896800000895d */ /* 0x004fea0003900000 */
[----:B------:R-:W2:Y:S02]  /*7f20*/  @!P0 SYNCS.PHASECHK.TRANS64 P0, [R0+URZ], R2 ;  /* 0x00000002000085a7 */ /* 0x000ea400080010ff */
[----:B--2---:R-:W-:Y:S05]  /*7f30*/  @!P0 BRA `(.L_x_135) ;  /* 0xfffffffc00f08947 */ /* 0x004fea000383ffff */
[----:B------:R-:W-:Y:S05]  /*7f40*/  BRA `(.L_x_136) ;  /* 0xffffffb000c47947 */ /* 0x000fea000383ffff */
.L_x_45:
[----:B------:R-:W-:-:S07]  /*7f50*/  MOV R0, UR5 ;  /* 0x0000000500007c02 */ /* 0x000fce0008000f00 */
.L_x_137:
[----:B-1----:R1:W2:Y:S02]  /*7f60*/  SYNCS.PHASECHK.TRANS64.TRYWAIT P0, [R0+URZ], R2 ;  /* 0x00000002000075a7 */ /* 0x0022a400080011ff */
[----:B--2---:R-:W-:Y:S05]  /*7f70*/  @!P0 NANOSLEEP.SYNCS 0x989680 ;  /* 0x009896800000895d */ /* 0x004fea0003900000 */
[----:B------:R-:W2:Y:S02]  /*7f80*/  @!P0 SYNCS.PHASECHK.TRANS64 P0, [R0+URZ], R2 ;  /* 0x00000002000085a7 */ /* 0x000ea400080010ff */
[----:B--2---:R-:W-:Y:S05]  /*7f90*/  @!P0 BRA `(.L_x_137) ;  /* 0xfffffffc00f08947 */ /* 0x004fea000383ffff */
[----:B------:R-:W-:Y:S05]  /*7fa0*/  BRA `(.L_x_138) ;  /* 0xffffffb000d47947 */ /* 0x000fea000383ffff */
.L_x_46:
[----:B------:R-:W-:-:S07]  /*7fb0*/  MOV R0, UR5 ;  /* 0x0000000500007c02 */ /* 0x000fce0008000f00 */
.L_x_139:
[----:B-1----:R1:W2:Y:S02]  /*7fc0*/  SYNCS.PHASECHK.TRANS64.TRYWAIT P0, [R0+URZ], R2 ;  /* 0x00000002000075a7 */ /* 0x0022a400080011ff */
[----:B--2---:R-:W-:Y:S05]  /*7fd0*/  @!P0 NANOSLEEP.SYNCS 0x989680 ;  /* 0x009896800000895d */ /* 0x004fea0003900000 */
[----:B------:R-:W2:Y:S02]  /*7fe0*/  @!P0 SYNCS.PHASECHK.TRANS64 P0, [R0+URZ], R2 ;  /* 0x00000002000085a7 */ /* 0x000ea400080010ff */
[----:B--2---:R-:W-:Y:S05]  /*7ff0*/  @!P0 BRA `(.L_x_139) ;  /* 0xfffffffc00f08947 */ /* 0x004fea000383ffff */
[----:B------:R-:W-:Y:S05]  /*8000*/  BRA `(.L_x_140) ;  /* 0xffffffb000e47947 */ /* 0x000fea000383ffff */
.L_x_47:
[----:B------:R-:W-:-:S07]  /*8010*/  MOV R0, UR5 ;  /* 0x0000000500007c02 */ /* 0x000fce0008000f00 */
.L_x_141:
[----:B-1----:R1:W2:Y:S02]  /*8020*/  SYNCS.PHASECHK.TRANS64.TRYWAIT P0, [R0+URZ], R2 ;  /* 0x00000002000075a7 */ /* 0x0022a400080011ff */
[----:B--2---:R-:W-:Y:S05]  /*8030*/  @!P0 NANOSLEEP.SYNCS 0x989680 ;  /* 0x009896800000895d */ /* 0x004fea0003900000 */
[----:B------:R-:W2:Y:S02]  /*8040*/  @!P0 SYNCS.PHASECHK.TRANS64 P0, [R0+URZ], R2 ;  /* 0x00000002000085a7 */ /* 0x000ea400080010ff */
[----:B--2---:R-:W-:Y:S05]  /*8050*/  @!P0 BRA `(.L_x_141) ;  /* 0xfffffffc00f08947 */ /* 0x004fea000383ffff */
[----:B------:R-:W-:Y:S05]  /*8060*/  BRA `(.L_x_142) ;  /* 0xffffffb000f47947 */ /* 0x000fea000383ffff */
.L_x_48:
[----:B------:R-:W-:-:S07]  /*8070*/  MOV R0, UR5 ;  /* 0x0000000500007c02 */ /* 0x000fce0008000f00 */
.L_x_143:
[----:B-1----:R1:W2:Y:S02]  /*8080*/  SYNCS.PHASECHK.TRANS64.TRYWAIT P0, [R0+URZ], R2 ;  /* 0x00000002000075a7 */ /* 0x0022a400080011ff */
[----:B--2---:R-:W-:Y:S05]  /*8090*/  @!P0 NANOSLEEP.SYNCS 0x989680 ;  /* 0x009896800000895d */ /* 0x004fea0003900000 */
[----:B------:R-:W2:Y:S02]  /*80a0*/  @!P0 SYNCS.PHASECHK.TRANS64 P0, [R0+URZ], R2 ;  /* 0x00000002000085a7 */ /* 0x000ea400080010ff */
[----:B--2---:R-:W-:Y:S05]  /*80b0*/  @!P0 BRA `(.L_x_143) ;  /* 0xfffffffc00f08947 */ /* 0x004fea000383ffff */
[----:B------:R-:W-:Y:S05]  /*80c0*/  BRA `(.L_x_144) ;  /* 0xffffffb400047947 */ /* 0x000fea000383ffff */
.L_x_49:
[----:B------:R-:W-:-:S07]  /*80d0*/  MOV R0, UR5 ;  /* 0x0000000500007c02 */ /* 0x000fce0008000f00 */
.L_x_145:
[----:B-1----:R1:W2:Y:S02]  /*80e0*/  SYNCS.PHASECHK.TRANS64.TRYWAIT P0, [R0+URZ], R2 ;  /* 0x00000002000075a7 */ /* 0x0022a400080011ff */
[----:B--2---:R-:W-:Y:S05]  /*80f0*/  @!P0 NANOSLEEP.SYNCS 0x989680 ;  /* 0x009896800000895d */ /* 0x004fea0003900000 */
[----:B------:R-:W2:Y:S02]  /*8100*/  @!P0 SYNCS.PHASECHK.TRANS64 P0, [R0+URZ], R2 ;  /* 0x00000002000085a7 */ /* 0x000ea400080010ff */
[----:B--2---:R-:W-:Y:S05]  /*8110*/  @!P0 BRA `(.L_x_145) ;  /* 0xfffffffc00f08947 */ /* 0x004fea000383ffff */
[----:B------:R-:W-:Y:S05]  /*8120*/  BRA `(.L_x_146) ;  /* 0xffffffb400147947 */ /* 0x000fea000383ffff */
.L_x_50:
[----:B------:R-:W-:-:S07]  /*8130*/  MOV R0, UR5 ;  /* 0x0000000500007c02 */ /* 0x000fce0008000f00 */
.L_x_147:
[----:B-1----:R1:W2:Y:S02]  /*8140*/  SYNCS.PHASECHK.TRANS64.TRYWAIT P0, [R0+URZ], R2 ;  /* 0x00000002000075a7 */ /* 0x0022a400080011ff */
[----:B--2---:R-:W-:Y:S05]  /*8150*/  @!P0 NANOSLEEP.SYNCS 0x989680 ;  /* 0x009896800000895d */ /* 0x004fea0003900000 */
[----:B------:R-:W2:Y:S02]  /*8160*/  @!P0 SYNCS.PHASECHK.TRANS64 P0, [R0+URZ], R2 ;  /* 0x00000002000085a7 */ /* 0x000ea400080010ff */
[----:B--2---:R-:W-:Y:S05]  /*8170*/  @!P0 BRA `(.L_x_147) ;  /* 0xfffffffc00f08947 */ /* 0x004fea000383ffff */
[----:B------:R-:W-:Y:S05]  /*8180*/  BRA `(.L_x_148) ;  /* 0xffffffb400247947 */ /* 0x000fea000383ffff */
.L_x_51:
[----:B------:R-:W-:-:S07]  /*8190*/  MOV R0, UR5 ;  /* 0x0000000500007c02 */ /* 0x000fce0008000f00 */
.L_x_149:
[----:B-1----:R1:W2:Y:S02]  /*81a0*/  SYNCS.PHASECHK.TRANS64.TRYWAIT P0, [R0+URZ], R2 ;  /* 0x00000002000075a7 */ /* 0x0022a400080011ff */
[----:B--2---:R-:W-:Y:S05]  /*81b0*/  @!P0 NANOSLEEP.SYNCS 0x989680 ;  /* 0x009896800000895d */ /* 0x004fea0003900000 */
[----:B------:R-:W2:Y:S02]  /*81c0*/  @!P0 SYNCS.PHASECHK.TRANS64 P0, [R0+URZ], R2 ;  /* 0x00000002000085a7 */ /* 0x000ea400080010ff */
[----:B--2---:R-:W-:Y:S05]  /*81d0*/  @!P0 BRA `(.L_x_149) ;  /* 0xfffffffc00f08947 */ /* 0x004fea000383ffff */
[----:B------:R-:W-:Y:S05]  /*81e0*/  BRA `(.L_x_150) ;  /* 0xffffffb400347947 */ /* 0x000fea000383ffff */
.L_x_52:
[----:B------:R-:W-:-:S07]  /*81f0*/  MOV R0, UR5 ;  /* 0x0000000500007c02 */ /* 0x000fce0008000f00 */
.L_x_151:
[----:B-1----:R1:W2:Y:S02]  /*8200*/  SYNCS.PHASECHK.TRANS64.TRYWAIT P0, [R0+URZ], R2 ;  /* 0x00000002000075a7 */ /* 0x0022a400080011ff */
[----:B--2---:R-:W-:Y:S05]  /*8210*/  @!P0 NANOSLEEP.SYNCS 0x989680 ;  /* 0x009896800000895d */ /* 0x004fea0003900000 */
[----:B------:R-:W2:Y:S02]  /*8220*/  @!P0 SYNCS.PHASECHK.TRANS64 P0, [R0+URZ], R2 ;  /* 0x00000002000085a7 */ /* 0x000ea400080010ff */
[----:B--2---:R-:W-:Y:S05]  /*8230*/  @!P0 BRA `(.L_x_151) ;  /* 0xfffffffc00f08947 */ /* 0x004fea000383ffff */
[----:B------:R-:W-:Y:S05]  /*8240*/  BRA `(.L_x_152) ;  /* 0xffffffb400447947 */ /* 0x000fea000383ffff */
.L_x_53:
[----:B------:R-:W-:-:S07]  /*8250*/  MOV R0, UR5 ;  /* 0x0000000500007c02 */ /* 0x000fce0008000f00 */
.L_x_153:
[----:B-1----:R1:W2:Y:S02]  /*8260*/  SYNCS.PHASECHK.TRANS64.TRYWAIT P0, [R0+URZ], R2 ;  /* 0x00000002000075a7 */ /* 0x0022a400080011ff */
[----:B--2---:R-:W-:Y:S05]  /*8270*/  @!P0 NANOSLEEP.SYNCS 0x989680 ;  /* 0x009896800000895d */ /* 0x004fea0003900000 */
[----:B------:R-:W2:Y:S02]  /*8280*/  @!P0 SYNCS.PHASECHK.TRANS64 P0, [R0+URZ], R2 ;  /* 0x00000002000085a7 */ /* 0x000ea400080010ff */
[----:B--2---:R-:W-:Y:S05]  /*8290*/  @!P0 BRA `(.L_x_153) ;  /* 0xfffffffc00f08947 */ /* 0x004fea000383ffff */
[----:B------:R-:W-:Y:S05]  /*82a0*/  BRA `(.L_x_154) ;  /* 0xffffffb400547947 */ /* 0x000fea000383ffff */
.L_x_54:
[----:B------:R-:W-:-:S07]  /*82b0*/  MOV R0, UR5 ;  /* 0x0000000500007c02 */ /* 0x000fce0008000f00 */
.L_x_155:
[----:B-1----:R1:W2:Y:S02]  /*82c0*/  SYNCS.PHASECHK.TRANS64.TRYWAIT P0, [R0+URZ], R2 ;  /* 0x00000002000075a7 */ /* 0x0022a400080011ff */
[----:B--2---:R-:W-:Y:S05]  /*82d0*/  @!P0 NANOSLEEP.SYNCS 0x989680 ;  /* 0x009896800000895d */ /* 0x004fea0003900000 */
[----:B------:R-:W2:Y:S02]  /*82e0*/  @!P0 SYNCS.PHASECHK.TRANS64 P0, [R0+URZ], R2 ;  /* 0x00000002000085a7 */ /* 0x000ea400080010ff */
[----:B--2---:R-:W-:Y:S05]  /*82f0*/  @!P0 BRA `(.L_x_155) ;  /* 0xfffffffc00f08947 */ /* 0x004fea000383ffff */
[----:B------:R-:W-:Y:S05]  /*8300*/  BRA `(.L_x_156) ;  /* 0xffffffb400647947 */ /* 0x000fea000383ffff */
.L_x_55:
[----:B------:R-:W-:-:S07]  /*8310*/  MOV R0, UR5 ;  /* 0x0000000500007c02 */ /* 0x000fce0008000f00 */
.L_x_157:
[----:B-1----:R1:W2:Y:S02]  /*8320*/  SYNCS.PHASECHK.TRANS64.TRYWAIT P0, [R0+URZ], R2 ;  /* 0x00000002000075a7 */ /* 0x0022a400080011ff */
[----:B--2---:R-:W-:Y:S05]  /*8330*/  @!P0 NANOSLEEP.SYNCS 0x989680 ;  /* 0x009896800000895d */ /* 0x004fea0003900000 */
[----:B------:R-:W2:Y:S02]  /*8340*/  @!P0 SYNCS.PHASECHK.TRANS64 P0, [R0+URZ], R2 ;  /* 0x00000002000085a7 */ /* 0x000ea400080010ff */
[----:B--2---:R-:W-:Y:S05]  /*8350*/  @!P0 BRA `(.L_x_157) ;  /* 0xfffffffc00f08947 */ /* 0x004fea000383ffff */
[----:B------:R-:W-:Y:S05]  /*8360*/  BRA `(.L_x_158) ;  /* 0xffffffb400747947 */ /* 0x000fea000383ffff */
.L_x_56:
[----:B------:R-:W-:-:S07]  /*8370*/  MOV R0, UR5 ;  /* 0x0000000500007c02 */ /* 0x000fce0008000f00 */
.L_x_159:
[----:B-1----:R1:W2:Y:S02]  /*8380*/  SYNCS.PHASECHK.TRANS64.TRYWAIT P0, [R0+URZ], R2 ;  /* 0x00000002000075a7 */ /* 0x0022a400080011ff */
[----:B--2---:R-:W-:Y:S05]  /*8390*/  @!P0 NANOSLEEP.SYNCS 0x989680 ;  /* 0x009896800000895d */ /* 0x004fea0003900000 */
[----:B------:R-:W2:Y:S02]  /*83a0*/  @!P0 SYNCS.PHASECHK.TRANS64 P0, [R0+URZ], R2 ;  /* 0x00000002000085a7 */ /* 0x000ea400080010ff */
[----:B--2---:R-:W-:Y:S05]  /*83b0*/  @!P0 BRA `(.L_x_159) ;  /* 0xfffffffc00f08947 */ /* 0x004fea000383ffff */
[----:B------:R-:W-:Y:S05]  /*83c0*/  BRA `(.L_x_160) ;  /* 0xffffffb400847947 */ /* 0x000fea000383ffff */
.L_x_57:
[----:B------:R-:W-:-:S07]  /*83d0*/  MOV R0, UR5 ;  /* 0x0000000500007c02 */ /* 0x000fce0008000f00 */
.L_x_161:
[----:B-1----:R1:W2:Y:S02]  /*83e0*/  SYNCS.PHASECHK.TRANS64.TRYWAIT P0, [R0+URZ], R2 ;  /* 0x00000002000075a7 */ /* 0x0022a400080011ff */
[----:B--2---:R-:W-:Y:S05]  /*83f0*/  @!P0 NANOSLEEP.SYNCS 0x989680 ;  /* 0x009896800000895d */ /* 0x004fea0003900000 */
[----:B------:R-:W2:Y:S02]  /*8400*/  @!P0 SYNCS.PHASECHK.TRANS64 P0, [R0+URZ], R2 ;  /* 0x00000002000085a7 */ /* 0x000ea400080010ff */
[----:B--2---:R-:W-:Y:S05]  /*8410*/  @!P0 BRA `(.L_x_161) ;  /* 0xfffffffc00f08947 */ /* 0x004fea000383ffff */
[----:B------:R-:W-:Y:S05]  /*8420*/  BRA `(.L_x_162) ;  /* 0xffffffb400947947 */ /* 0x000fea000383ffff */
.L_x_58:
[----:B------:R-:W-:-:S07]  /*8430*/  MOV R0, UR5 ;  /* 0x0000000500007c02 */ /* 0x000fce0008000f00 */
.L_x_163:
[----:B-1----:R1:W2:Y:S02]  /*8440*/  SYNCS.PHASECHK.TRANS64.TRYWAIT P0, [R0+URZ], R2 ;  /* 0x00000002000075a7 */ /* 0x0022a400080011ff */
[----:B--2---:R-:W-:Y:S05]  /*8450*/  @!P0 NANOSLEEP.SYNCS 0x989680 ;  /* 0x009896800000895d */ /* 0x004fea0003900000 */
[----:B------:R-:W2:Y:S02]  /*8460*/  @!P0 SYNCS.PHASECHK.TRANS64 P0, [R0+URZ], R2 ;  /* 0x00000002000085a7 */ /* 0x000ea400080010ff */
[----:B--2---:R-:W-:Y:S05]  /*8470*/  @!P0 BRA `(.L_x_163) ;  /* 0xfffffffc00f08947 */ /* 0x004fea000383ffff */
[----:B------:R-:W-:Y:S05]  /*8480*/  BRA `(.L_x_164) ;  /* 0xffffffb400a47947 */ /* 0x000fea000383ffff */
.L_x_59:
[----:B------:R-:W-:-:S07]  /*8490*/  MOV R0, UR5 ;  /* 0x0000000500007c02 */ /* 0x000fce0008000f00 */
.L_x_165:
[----:B-1----:R1:W2:Y:S02]  /*84a0*/  SYNCS.PHASECHK.TRANS64.TRYWAIT P0, [R0+URZ], R2 ;  /* 0x00000002000075a7 */ /* 0x0022a400080011ff */
[----:B--2---:R-:W-:Y:S05]  /*84b0*/  @!P0 NANOSLEEP.SYNCS 0x989680 ;  /* 0x009896800000895d */ /* 0x004fea0003900000 */
[----:B------:R-:W2:Y:S02]  /*84c0*/  @!P0 SYNCS.PHASECHK.TRANS64 P0, [R0+URZ], R2 ;  /* 0x00000002000085a7 */ /* 0x000ea400080010ff */
[----:B--2---:R-:W-:Y:S05]  /*84d0*/  @!P0 BRA `(.L_x_165) ;  /* 0xfffffffc00f08947 */ /* 0x004fea000383ffff */
[----:B------:R-:W-:Y:S05]  /*84e0*/  BRA `(.L_x_166) ;  /* 0xffffffb400b47947 */ /* 0x000fea000383ffff */
.L_x_62:
[----:B------:R-:W-:-:S07]  /*84f0*/  MOV R4, UR4 ;  /* 0x0000000400047c02 */ /* 0x000fce0008000f00 */
.L_x_167:
[----:B--2---:R2:W3:Y:S02]  /*8500*/  SYNCS.PHASECHK.TRANS64.TRYWAIT P1, [R4+URZ+0x1d8], R6 ;  /* 0x0001d806040075a7 */ /* 0x0044e400080211ff */
[----:B---3--:R-:W-:Y:S05]  /*8510*/  @!P1 NANOSLEEP.SYNCS 0x989680 ;  /* 0x009896800000995d */ /* 0x008fea0003900000 */
[----:B------:R-:W3:Y:S02]  /*8520*/  @!P1 SYNCS.PHASECHK.TRANS64 P1, [R4+URZ+0x1d8], R6 ;  /* 0x0001d806040095a7 */ /* 0x000ee400080210ff */
[----:B---3--:R-:W-:Y:S05]  /*8530*/  @!P1 BRA `(.L_x_167) ;  /* 0xfffffffc00f09947 */ /* 0x008fea000383ffff */
[----:B------:R-:W-:Y:S05]  /*8540*/  BRA `(.L_x_168) ;  /* 0xffffffb800247947 */ /* 0x000fea000383ffff */
.L_x_63:
[----:B--2---:R-:W-:-:S07]  /*8550*/  MOV R4, UR4 ;  /* 0x0000000400047c02 */ /* 0x004fce0008000f00 */
.L_x_169:
[----:B--2---:R2:W3:Y:S02]  /*8560*/  SYNCS.PHASECHK.TRANS64.TRYWAIT P1, [R4+URZ+0x1d0], R5 ;  /* 0x0001d005040075a7 */ /* 0x0044e400080211ff */
[----:B---3--:R-:W-:Y:S05]  /*8570*/  @!P1 NANOSLEEP.SYNCS 0x989680 ;  /* 0x009896800000995d */ /* 0x008fea0003900000 */
[----:B------:R-:W3:Y:S02]  /*8580*/  @!P1 SYNCS.PHASECHK.TRANS64 P1, [R4+URZ+0x1d0], R5 ;  /* 0x0001d005040095a7 */ /* 0x000ee400080210ff */
[----:B---3--:R-:W-:Y:S05]  /*8590*/  @!P1 BRA `(.L_x_169) ;  /* 0xfffffffc00f09947 */ /* 0x008fea000383ffff */
[----:B------:R-:W-:Y:S05]  /*85a0*/  BRA `(.L_x_170) ;  /* 0xffffffb8002c7947 */ /* 0x000fea000383ffff */
.L_x_71:
[----:B------:R-:W-:-:S07]  /*85b0*/  MOV R0, UR18 ;  /* 0x0000001200007c02 */ /* 0x000fce0008000f00 */
.L_x_171:
[----:B-1----:R1:W2:Y:S02]  /*85c0*/  SYNCS.PHASECHK.TRANS64.TRYWAIT P0, [R0+URZ+0x1d0], R4 ;  /* 0x0001d004000075a7 */ /* 0x0022a400080011ff */
[----:B--2---:R-:W-:Y:S05]  /*85d0*/  @!P0 NANOSLEEP.SYNCS 0x989680 ;  /* 0x009896800000895d */ /* 0x004fea0003900000 */
[----:B------:R-:W2:Y:S02]  /*85e0*/  @!P0 SYNCS.PHASECHK.TRANS64 P0, [R0+URZ+0x1d0], R4 ;  /* 0x0001d004000085a7 */ /* 0x000ea400080010ff */
[----:B--2---:R-:W-:Y:S05]  /*85f0*/  @!P0 BRA `(.L_x_171) ;  /* 0xfffffffc00f08947 */ /* 0x004fea000383ffff */
[----:B------:R-:W-:Y:S05]  /*8600*/  BRA `(.L_x_172) ;  /* 0xffffffbc00a87947 */ /* 0x000fea000383ffff */
.L_x_72:
[----:B------:R-:W-:-:S07]  /*8610*/  MOV R4, UR22 ;  /* 0x0000001600047c02 */ /* 0x000fce0008000f00 */
.L_x_173:
[----:B-1----:R1:W2:Y:S02]  /*8620*/  SYNCS.PHASECHK.TRANS64.TRYWAIT P0, [R4+URZ+0x1f0], R0 ;  /* 0x0001f000040075a7 */ /* 0x0022a400080011ff */
[----:B--2---:R-:W-:Y:S05]  /*8630*/  @!P0 NANOSLEEP.SYNCS 0x989680 ;  /* 0x009896800000895d */ /* 0x004fea0003900000 */
[----:B------:R-:W2:Y:S02]  /*8640*/  @!P0 SYNCS.PHASECHK.TRANS64 P0, [R4+URZ+0x1f0], R0 ;  /* 0x0001f000040085a7 */ /* 0x000ea400080010ff */
[----:B--2---:R-:W-:Y:S05]  /*8650*/  @!P0 BRA `(.L_x_173) ;  /* 0xfffffffc00f08947 */ /* 0x004fea000383ffff */
[----:B------:R-:W-:Y:S05]  /*8660*/  BRA `(.L_x_174) ;  /* 0xffffffbc00c47947 */ /* 0x000fea000383ffff */
.L_x_75:
[----:B-1----:R-:W-:Y:S07]  /*8670*/  MOV R0, UR16 ;  /* 0x0000001000007c02 */ /* 0x002fee0008000f00 */
.L_x_175:
[----:B-1----:R1:W2:Y:S02]  /*8680*/  SYNCS.PHASECHK.TRANS64.TRYWAIT P0, [R0+URZ], R5 ;  /* 0x00000005000075a7 */ /* 0x0022a400080011ff */
[----:B--2---:R-:W-:Y:S05]  /*8690*/  @!P0 NANOSLEEP.SYNCS 0x989680 ;  /* 0x009896800000895d */ /* 0x004fea0003900000 */
[----:B------:R-:W2:Y:S02]  /*86a0*/  @!P0 SYNCS.PHASECHK.TRANS64 P0, [R0+URZ], R5 ;  /* 0x00000005000085a7 */ /* 0x000ea400080010ff */
[----:B--2---:R-:W-:Y:S05]  /*86b0*/  @!P0 BRA `(.L_x_175) ;  /* 0xfffffffc00f08947 */ /* 0x004fea000383ffff */
[----:B------:R-:W-:Y:S05]  /*86c0*/  BRA `(.L_x_74) ;  /* 0xffffffbc00e87947 */ /* 0x000fea000383ffff */
.L_x_78:
[----:B------:R-:W-:-:S07]  /*86d0*/  MOV R0, UR4 ;  /* 0x0000000400007c02 */ /* 0x000fce0008000f00 */
.L_x_176:
[----:B-1----:R1:W3:Y:S02]  /*86e0*/  SYNCS.PHASECHK.TRANS64.TRYWAIT P0, [R0+URZ], R2 ;  /* 0x00000002000075a7 */ /* 0x0022e400080011ff */
[----:B---3--:R-:W-:Y:S05]  /*86f0*/  @!P0 NANOSLEEP.SYNCS 0x989680 ;  /* 0x009896800000895d */ /* 0x008fea0003900000 */
[----:B------:R-:W3:Y:S02]  /*8700*/  @!P0 SYNCS.PHASECHK.TRANS64 P0, [R0+URZ], R2 ;  /* 0x00000002000085a7 */ /* 0x000ee400080010ff */
[----:B---3--:R-:W-:Y:S05]  /*8710*/  @!P0 BRA `(.L_x_176) ;  /* 0xfffffffc00f08947 */ /* 0x008fea000383ffff */
[----:B------:R-:W-:Y:S05]  /*8720*/  BRA `(.L_x_177) ;  /* 0xffffffc000b47947 */ /* 0x000fea000383ffff */
.L_x_79:
[----:B------:R-:W-:-:S07]  /*8730*/  MOV R0, UR4 ;  /* 0x0000000400007c02 */ /* 0x000fce0008000f00 */
.L_x_178:
[----:B-1----:R1:W2:Y:S02]  /*8740*/  SYNCS.PHASECHK.TRANS64.TRYWAIT P0, [R0+URZ], R2 ;  /* 0x00000002000075a7 */ /* 0x0022a400080011ff */
[----:B--2---:R-:W-:Y:S05]  /*8750*/  @!P0 NANOSLEEP.SYNCS 0x989680 ;  /* 0x009896800000895d */ /* 0x004fea0003900000 */
[----:B------:R-:W2:Y:S02]  /*8760*/  @!P0 SYNCS.PHASECHK.TRANS64 P0, [R0+URZ], R2 ;  /* 0x00000002000085a7 */ /* 0x000ea400080010ff */
[----:B--2---:R-:W-:Y:S05]  /*8770*/  @!P0 BRA `(.L_x_178) ;  /* 0xfffffffc00f08947 */ /* 0x004fea000383ffff */
[----:B------:R-:W-:Y:S05]  /*8780*/  BRA `(.L_x_179) ;  /* 0xffffffc000c07947 */ /* 0x000fea000383ffff */
.L_x_84:
[----:B------:R-:W-:Y:S07]  /*8790*/  MOV R0, UR28 ;  /* 0x0000001c00007c02 */ /* 0x000fee0008000f00 */
.L_x_180:
[----:B--2---:R2:W3:Y:S02]  /*87a0*/  SYNCS.PHASECHK.TRANS64.TRYWAIT P0, [R0+URZ+0x1d0], R3 ;  /* 0x0001d003000075a7 */ /* 0x0044e400080011ff */
[----:B---3--:R-:W-:Y:S05]  /*87b0*/  @!P0 NANOSLEEP.SYNCS 0x989680 ;  /* 0x009896800000895d */ /* 0x008fea0003900000 */
[----:B------:R-:W3:Y:S02]  /*87c0*/  @!P0 SYNCS.PHASECHK.TRANS64 P0, [R0+URZ+0x1d0], R3 ;  /* 0x0001d003000085a7 */ /* 0x000ee400080010ff */
[----:B---3--:R-:W-:Y:S05]  /*87d0*/  @!P0 BRA `(.L_x_180) ;  /* 0xfffffffc00f08947 */ /* 0x008fea000383ffff */
[----:B------:R-:W-:Y:S05]  /*87e0*/  BRA `(.L_x_181) ;  /* 0xffffffc400e87947 */ /* 0x000fea000383ffff */
.L_x_87:
[----:B------:R-:W-:Y:S07]  /*87f0*/  MOV R0, UR28 ;  /* 0x0000001c00007c02 */ /* 0x000fee0008000f00 */
.L_x_182:
[----:B--2---:R2:W3:Y:S02]  /*8800*/  SYNCS.PHASECHK.TRANS64.TRYWAIT P3, [R0+URZ+0x1c8], R12 ;  /* 0x0001c80c000075a7 */ /* 0x0044e400080611ff */
[----:B---3--:R-:W-:Y:S05]  /*8810*/  @!P3 NANOSLEEP.SYNCS 0x989680 ;  /* 0x009896800000b95d */ /* 0x008fea0003900000 */
[----:B------:R-:W3:Y:S02]  /*8820*/  @!P3 SYNCS.PHASECHK.TRANS64 P3, [R0+URZ+0x1c8], R12 ;  /* 0x0001c80c0000b5a7 */ /* 0x000ee400080610ff */
[----:B---3--:R-:W-:Y:S05]  /*8830*/  @!P3 BRA `(.L_x_182) ;  /* 0xfffffffc00f0b947 */ /* 0x008fea000383ffff */
[----:B------:R-:W-:Y:S05]  /*8840*/  BRA `(.L_x_86) ;  /* 0xffffffcc00447947 */ /* 0x000fea000383ffff */
.L_x_90:
[----:B--2---:R-:W-:Y:S07]  /*8850*/  MOV R0, UR28 ;  /* 0x0000001c00007c02 */ /* 0x004fee0008000f00 */
.L_x_183:
[----:B--2---:R2:W3:Y:S02]  /*8860*/  SYNCS.PHASECHK.TRANS64.TRYWAIT P0, [R0+URZ+0x1b8], R3 ;  /* 0x0001b803000075a7 */ /* 0x0044e400080011ff */
[----:B---3--:R-:W-:Y:S05]  /*8870*/  @!P0 NANOSLEEP.SYNCS 0x989680 ;  /* 0x009896800000895d */ /* 0x008fea0003900000 */
[----:B------:R-:W3:Y:S02]  /*8880*/  @!P0 SYNCS.PHASECHK.TRANS64 P0, [R0+URZ+0x1b8], R3 ;  /* 0x0001b803000085a7 */ /* 0x000ee400080010ff */
[----:B---3--:R-:W-:Y:S05]  /*8890*/  @!P0 BRA `(.L_x_183) ;  /* 0xfffffffc00f08947 */ /* 0x008fea000383ffff */
[----:B------:R-:W-:Y:S05]  /*88a0*/  BRA `(.L_x_184) ;  /* 0xffffffcc00907947 */ /* 0x000fea000383ffff */
.L_x_93:
[----:B------:R-:W-:Y:S07]  /*88b0*/  MOV R0, UR43 ;  /* 0x0000002b00007c02 */ /* 0x000fee0008000f00 */
.L_x_185:
[----:B-1----:R1:W2:Y:S02]  /*88c0*/  SYNCS.PHASECHK.TRANS64.TRYWAIT P0, [R0+URZ+0x1d0], R2 ;  /* 0x0001d002000075a7 */ /* 0x0022a400080011ff */
[----:B--2---:R-:W-:Y:S05]  /*88d0*/  @!P0 NANOSLEEP.SYNCS 0x989680 ;  /* 0x009896800000895d */ /* 0x004fea0003900000 */
[----:B------:R-:W2:Y:S02]  /*88e0*/  @!P0 SYNCS.PHASECHK.TRANS64 P0, [R0+URZ+0x1d0], R2 ;  /* 0x0001d002000085a7 */ /* 0x000ea400080010ff */
[----:B--2---:R-:W-:Y:S05]  /*88f0*/  @!P0 BRA `(.L_x_185) ;  /* 0xfffffffc00f08947 */ /* 0x004fea000383ffff */
[----:B------:R-:W-:Y:S05]  /*8900*/  BRA `(.L_x_186) ;  /* 0xffffffd400347947 */ /* 0x000fea000383ffff */
.L_x_104:
[----:B-1----:R-:W-:Y:S04]  /*8910*/  MOV R3, UR43 ;  /* 0x0000002b00037c02 */ /* 0x002fe80008000f00 */
[----:B------:R1:W2:Y:S03]  /*8920*/  SYNCS.PHASECHK.TRANS64.TRYWAIT P1, [R3+URZ+0x1b0], R4 ;  /* 0x0001b004030075a7 */ /* 0x0002a600080211ff */
[----:B--2---:R-:W-:Y:S05]  /*8930*/  @!P1 NANOSLEEP.SYNCS 0x989680 ;  /* 0x009896800000995d */ /* 0x004fea0003900000 */
[----:B------:R-:W2:Y:S02]  /*8940*/  @!P1 SYNCS.PHASECHK.TRANS64 P1, [R3+URZ+0x1b0], R4 ;  /* 0x0001b004030095a7 */ /* 0x000ea400080210ff */
[----:B--2---:R-:W-:Y:S05]  /*8950*/  @!P1 BRA `(.L_x_104) ;  /* 0xfffffffc00ec9947 */ /* 0x004fea000383ffff */
[----:B------:R-:W-:Y:S05]  /*8960*/  BRA `(.L_x_103) ;  /* 0xffffffe000707947 */ /* 0x000fea000383ffff */
.L_x_106:
[----:B-1----:R1:W2:Y:S02]  /*8970*/  SYNCS.PHASECHK.TRANS64.TRYWAIT P1, [R22+URZ+0x1e0], R0 ;  /* 0x0001e000160075a7 */ /* 0x0022a400080211ff */
[----:B--2---:R-:W-:Y:S05]  /*8980*/  @!P1 NANOSLEEP.SYNCS 0x989680 ;  /* 0x009896800000995d */ /* 0x004fea0003900000 */
[----:B------:R-:W2:Y:S02]  /*8990*/  @!P1 SYNCS.PHASECHK.TRANS64 P1, [R22+URZ+0x1e0], R0 ;  /* 0x0001e000160095a7 */ /* 0x000ea400080210ff */
[----:B--2---:R-:W-:Y:S05]  /*89a0*/  @!P1 BRA `(.L_x_106) ;  /* 0xfffffffc00f09947 */ /* 0x004fea000383ffff */
[----:B------:R-:W-:Y:S05]  /*89b0*/  BRA `(.L_x_105) ;  /* 0xffffffe000b07947 */ /* 0x000fea000383ffff */
        .weak           $__internal_0_$__cuda_sm10x_tcgen05_guardrail_trap_col_being_dealloced_not_returned_by_alloc
        .type           $__internal_0_$__cuda_sm10x_tcgen05_guardrail_trap_col_being_dealloced_not_returned_by_alloc,@function
        .size           $__internal_0_$__cuda_sm10x_tcgen05_guardrail_trap_col_being_dealloced_not_returned_by_alloc,($__internal_1_$__cuda_sm10x_tcgen05_guardrail_trap_phase_invalid_during_alloc - $__internal_0_$__cuda_sm10x_tcgen05_guardrail_trap_col_being_dealloced_not_returned_by_alloc)
$__internal_0_$__cuda_sm10x_tcgen05_guardrail_trap_col_being_dealloced_not_returned_by_alloc:
[----:B------:R-:W-:Y:S05]  /*89c0*/  BPT.TRAP 0x1 ;  /* 0x000000040000795c */ /* 0x000fea0000300000 */
[----:B------:R-:W-:-:S04]  /*89d0*/  HFMA2 R3, -RZ, RZ, 0, 0 ;  /* 0x00000000ff037431 */ /* 0x000fc800000001ff */
[----:B------:R-:W-:Y:S05]  /*89e0*/  RET.REL.NODEC R2 `(_ZN7cutlass13device_kernelINS_4conv6kernel13ConvUniversalINS1_16ConvProblemShapeILNS1_8OperatorE0ELi3EEENS1_10collective14CollectiveConvINS1_47MainloopSm100TmaUmmaWarpSpecializedImplicitGemmILS5_0ELi27ELi3ELi1ELi2EN4cute5tupleIJNSA_1CILi1EEESD_SD_EEEEENSB_IJNSC_ILi64EEESG_NSB_IJSG_EEEEEENS_12float_e4m3_tESJ_NSA_8TiledMMAINSA_8MMA_AtomIJNSA_10MMA_TraitsINSA_19SM100_MMA_F8F6F4_SSEJSJ_SJ_fSG_SG_NSA_17integral_constantINSA_4UMMA5MajorELSQ_0EEESR_NSO_INSP_7ScaleInELSS_0EEEST_EEEEEENSA_6LayoutISE_NSB_IJNSC_ILi0EEESX_SX_EEEEENSB_IJNSA_10UnderscoreES10_S10_EEEEENS7_6detail27Sm100ImplicitGemmTileTraitsINSA_20SM90_TMA_LOAD_IM2COLENSA_14ComposedLayoutINSA_7SwizzleILi2ELi4ELi3EEENSA_18smem_ptr_flag_bitsILi8EEENSW_INSB_IJNSC_ILi8EEESG_EEENSB_IJSG_SD_EEEEEEEvEENS14_INSA_13SM90_TMA_LOADES1F_vEEEENS_8epilogue10collective18CollectiveEpilogueINS1K_23Sm100TmaWarpSpecializedILi1ELi1ELi32ELb0ELb0EEEJSI_NSB_IJNSW_ISG_SD_EES1P_EEESJ_NSB_IJNSB_IJllllEEESD_SX_EEESJ_S1S_NS1K_6fusion15FusionCallbacksIS1O_NS1T_17LinearCombinationISJ_fSJ_fLNS_15FloatRoundStyleE2EEESI_S1Q_JEEENSA_5SM1004TMEM4LOAD26SM100_TMEM_LOAD_16dp32b32xES15_S1F_NSA_39AutoVectorizingCopyWithAssumedAlignmentILi128EEENSA_21SM90_TMA_STORE_IM2COLES1F_S24_S24_EEEvvEEEEvNT_6ParamsE) ;  /* 0xffffff7402847950 */ /* 0x000fea0003c3ffff */
        .weak           $__internal_1_$__cuda_sm10x_tcgen05_guardrail_trap_phase_invalid_during_alloc
        .type           $__internal_1_$__cuda_sm10x_tcgen05_guardrail_trap_phase_invalid_during_alloc,@function
        .size           $__internal_1_$__cuda_sm10x_tcgen05_guardrail_trap_phase_invalid_during_alloc,($__internal_2_$__cuda_sm10x_tcgen05_guardrail_trap_unallocated_columns_being_dealloced - $__internal_1_$__cuda_sm10x_tcgen05_guardrail_trap_phase_invalid_during_alloc)
$__internal_1_$__cuda_sm10x_tcgen05_guardrail_trap_phase_invalid_during_alloc:
[----:B------:R-:W-:Y:S05]  /*89f0*/  BPT.TRAP 0x1 ;  /* 0x000000040000795c */ /* 0x000fea0000300000 */
[----:B------:R-:W-:-:S04]  /*8a00*/  MOV R3, 0x0 ;  /* 0x0000000000037802 */ /* 0x000fc80000000f00 */
[----:B------:R-:W-:Y:S05]  /*8a10*/  RET.REL.NODEC R2 `(_ZN7cutlass13device_kernelINS_4conv6kernel13ConvUniversalINS1_16ConvProblemShapeILNS1_8OperatorE0ELi3EEENS1_10collective14CollectiveConvINS1_47MainloopSm100TmaUmmaWarpSpecializedImplicitGemmILS5_0ELi27ELi3ELi1ELi2EN4cute5tupleIJNSA_1CILi1EEESD_SD_EEEEENSB_IJNSC_ILi64EEESG_NSB_IJSG_EEEEEENS_12float_e4m3_tESJ_NSA_8TiledMMAINSA_8MMA_AtomIJNSA_10MMA_TraitsINSA_19SM100_MMA_F8F6F4_SSEJSJ_SJ_fSG_SG_NSA_17integral_constantINSA_4UMMA5MajorELSQ_0EEESR_NSO_INSP_7ScaleInELSS_0EEEST_EEEEEENSA_6LayoutISE_NSB_IJNSC_ILi0EEESX_SX_EEEEENSB_IJNSA_10UnderscoreES10_S10_EEEEENS7_6detail27Sm100ImplicitGemmTileTraitsINSA_20SM90_TMA_LOAD_IM2COLENSA_14ComposedLayoutINSA_7SwizzleILi2ELi4ELi3EEENSA_18smem_ptr_flag_bitsILi8EEENSW_INSB_IJNSC_ILi8EEESG_EEENSB_IJSG_SD_EEEEEEEvEENS14_INSA_13SM90_TMA_LOADES1F_vEEEENS_8epilogue10collective18CollectiveEpilogueINS1K_23Sm100TmaWarpSpecializedILi1ELi1ELi32ELb0ELb0EEEJSI_NSB_IJNSW_ISG_SD_EES1P_EEESJ_NSB_IJNSB_IJllllEEESD_SX_EEESJ_S1S_NS1K_6fusion15FusionCallbacksIS1O_NS1T_17LinearCombinationISJ_fSJ_fLNS_15FloatRoundStyleE2EEESI_S1Q_JEEENSA_5SM1004TMEM4LOAD26SM100_TMEM_LOAD_16dp32b32xES15_S1F_NSA_39AutoVectorizingCopyWithAssumedAlignmentILi128EEENSA_21SM90_TMA_STORE_IM2COLES1F_S24_S24_EEEvvEEEEvNT_6ParamsE) ;  /* 0xffffff7402787950 */ /* 0x000fea0003c3ffff */
        .weak           $__internal_2_$__cuda_sm10x_tcgen05_guardrail_trap_unallocated_columns_being_dealloced
        .type           $__internal_2_$__cuda_sm10x_tcgen05_guardrail_trap_unallocated_columns_being_dealloced,@function
        .size           $__internal_2_$__cuda_sm10x_tcgen05_guardrail_trap_unallocated_columns_being_dealloced,(.L_x_188 - $__internal_2_$__cuda_sm10x_tcgen05_guardrail_trap_unallocated_columns_being_dealloced)
$__internal_2_$__cuda_sm10x_tcgen05_guardrail_trap_unallocated_columns_being_dealloced:
[----:B------:R-:W-:Y:S05]  /*8a20*/  BPT.TRAP 0x1 ;  /* 0x000000040000795c */ /* 0x000fea0000300000 */
[----:B------:R-:W-:-:S04]  /*8a30*/  HFMA2 R3, -RZ, RZ, 0, 0 ;  /* 0x00000000ff037431 */ /* 0x000fc800000001ff */
[----:B------:R-:W-:Y:S05]  /*8a40*/  RET.REL.NODEC R2 `(_ZN7cutlass13device_kernelINS_4conv6kernel13ConvUniversalINS1_16ConvProblemShapeILNS1_8OperatorE0ELi3EEENS1_10collective14CollectiveConvINS1_47MainloopSm100TmaUmmaWarpSpecializedImplicitGemmILS5_0ELi27ELi3ELi1ELi2EN4cute5tupleIJNSA_1CILi1EEESD_SD_EEEEENSB_IJNSC_ILi64EEESG_NSB_IJSG_EEEEEENS_12float_e4m3_tESJ_NSA_8TiledMMAINSA_8MMA_AtomIJNSA_10MMA_TraitsINSA_19SM100_MMA_F8F6F4_SSEJSJ_SJ_fSG_SG_NSA_17integral_constantINSA_4UMMA5MajorELSQ_0EEESR_NSO_INSP_7ScaleInELSS_0EEEST_EEEEEENSA_6LayoutISE_NSB_IJNSC_ILi0EEESX_SX_EEEEENSB_IJNSA_10UnderscoreES10_S10_EEEEENS7_6detail27Sm100ImplicitGemmTileTraitsINSA_20SM90_TMA_LOAD_IM2COLENSA_14ComposedLayoutINSA_7SwizzleILi2ELi4ELi3EEENSA_18smem_ptr_flag_bitsILi8EEENSW_INSB_IJNSC_ILi8EEESG_EEENSB_IJSG_SD_EEEEEEEvEENS14_INSA_13SM90_TMA_LOADES1F_vEEEENS_8epilogue10collective18CollectiveEpilogueINS1K_23Sm100TmaWarpSpecializedILi1ELi1ELi32ELb0ELb0EEEJSI_NSB_IJNSW_ISG_SD_EES1P_EEESJ_NSB_IJNSB_IJllllEEESD_SX_EEESJ_S1S_NS1K_6fusion15FusionCallbacksIS1O_NS1T_17LinearCombinationISJ_fSJ_fLNS_15FloatRoundStyleE2EEESI_S1Q_JEEENSA_5SM1004TMEM4LOAD26SM100_TMEM_LOAD_16dp32b32xES15_S1F_NSA_39AutoVectorizingCopyWithAssumedAlignmentILi128EEENSA_21SM90_TMA_STORE_IM2COLES1F_S24_S24_EEEvvEEEEvNT_6ParamsE) ;  /* 0xffffff74026c7950 */ /* 0x000fea0003c3ffff */
.L_x_187:
[----:B------:R-:W-:-:S00]  /*8a50*/  BRA `(.L_x_187) ;  /* 0xfffffffc00fc7947 */ /* 0x000fc0000383ffff */
[----:B------:R-:W-:-:S00]  /*8a60*/  NOP ;  /* 0x0000000000007918 */ /* 0x000fc00000000000 */
        /* <DEDUP_REMOVED lines=9> */
.L_x_188:


//--------------------- .nv.global.init           --------------------------
	.section	.nv.global.init,"aw",@progbits
.nv.global.init:
	.type		$str$29,@object
	.size		$str$29,($str$30 - $str$29)
$str$29:
        /*0000*/ 	.byte	0x28, 0x61, 0x64, 0x64, 0x72, 0x65, 0x73, 0x73, 0x20, 0x26, 0x20, 0x6d, 0x61, 0x73, 0x6b, 0x29
        /*0010*/ 	.byte	0x20, 0x3d, 0x3d, 0x20, 0x30, 0x00
	.type		$str$30,@object
	.size		$str$30,($str$28 - $str$30)
$str$30:
        /*0016*/ 	.byte	0x2f, 0x74, 0x6d, 0x70, 0x2f, 0x63, 0x75, 0x74, 0x6c, 0x61, 0x73, 0x73, 0x5f, 0x73, 0x77, 0x65
        /*0026*/ 	.byte	0x65, 0x70, 0x5f, 0x73, 0x72, 0x63, 0x2f, 0x69, 0x6e, 0x63, 0x6c, 0x75, 0x64, 0x65, 0x2f, 0x63
        /*0036*/ 	.byte	0x75, 0x74, 0x65, 0x2f, 0x70, 0x6f, 0x69, 0x6e, 0x74, 0x65, 0x72, 0x5f, 0x66, 0x6c, 0x61, 0x67
        /*0046*/ 	.byte	0x67, 0x65, 0x64, 0x2e, 0x68, 0x70, 0x70, 0x00
	.type		$str$28,@object
	.size		$str$28,($str$27 - $str$28)
$str$28:
        /*004e*/ 	.byte	0x2f, 0x74, 0x6d, 0x70, 0x2f, 0x63, 0x75, 0x74, 0x6c, 0x61, 0x73, 0x73, 0x5f, 0x73, 0x77, 0x65
        /*005e*/ 	.byte	0x65, 0x70, 0x5f, 0x73, 0x72, 0x63, 0x2f, 0x69, 0x6e, 0x63, 0x6c, 0x75, 0x64, 0x65, 0x2f, 0x63
        /*006e*/ 	.byte	0x75, 0x74, 0x65, 0x2f, 0x61, 0x74, 0x6f, 0x6d, 0x2f, 0x63, 0x6f, 0x70, 0x79, 0x5f, 0x74, 0x72
        /*007e*/ 	.byte	0x61, 0x69, 0x74, 0x73, 0x5f, 0x73, 0x6d, 0x31, 0x30, 0x30, 0x2e, 0x68, 0x70, 0x70, 0x00
	.type		$str$27,@object
	.size		$str$27,(__unnamed_1 - $str$27)
$str$27:
        /*008d*/ 	.byte	0x28, 0x28, 0x75, 0x69, 0x6e, 0x74, 0x33, 0x32, 0x5f, 0x74, 0x28, 0x74, 0x68, 0x72, 0x65, 0x61
        /*009d*/ 	.byte	0x64, 0x49, 0x64, 0x78, 0x2e, 0x78, 0x29, 0x20, 0x2f, 0x20, 0x33, 0x32, 0x29, 0x20, 0x25, 0x20
        /*00ad*/ 	.byte	0x34, 0x29, 0x20, 0x3d, 0x3d, 0x20, 0x28, 0x28, 0x28, 0x74, 0x6d, 0x65, 0x6d, 0x5f, 0x61, 0x64
        /*00bd*/ 	.byte	0x64, 0x72, 0x20, 0x3e, 0x3e, 0x20, 0x31, 0x36, 0x29, 0x20, 0x2f, 0x20, 0x33, 0x32, 0x29, 0x20
        /*00cd*/ 	.byte	0x25, 0x20, 0x34, 0x29, 0x00
	.type		__unnamed_1,@object
	.size		__unnamed_1,(__unnamed_2 - __unnamed_1)
__unnamed_1:
        /*00d2*/ 	.byte	0x61, 0x75, 0x74, 0x6f, 0x20, 0x63, 0x75, 0x74, 0x65, 0x3a, 0x3a, 0x61, 0x73, 0x5f, 0x70, 0x6f
        /* <DEDUP_REMOVED lines=24> */
        /*0262*/ 	.byte	0x3c, 0x34, 0x30, 0x39, 0x36, 0x3e, 0x3e, 0x3e, 0x3e, 0x5d, 0x00
	.type		__unnamed_2,@object
	.size		__unnamed_2,(.L_2 - __unnamed_2)
__unnamed_2:
        /* <DEDUP_REMOVED lines=40> */
        /*04ed*/ 	.byte	0x74, 0x65, 0x3a, 0x3a, 0x43, 0x3c, 0x30, 0x3e, 0x3e, 0x3e, 0x3e, 0x5d, 0x00
.L_2:


//--------------------- .nv.shared._ZN7cutlass13device_kernelINS_4conv6kernel13ConvUniversalINS1_16ConvProblemShapeILNS1_8OperatorE0ELi3EEENS1_10collective14CollectiveConvINS1_47MainloopSm100TmaUmmaWarpSpecializedImplicitGemmILS5_0ELi27ELi3ELi1ELi2EN4cute5tupleIJNSA_1CILi1EEESD_SD_EEEEENSB_IJNSC_ILi64EEESG_NSB_IJSG_EEEEEENS_12float_e4m3_tESJ_NSA_8TiledMMAINSA_8MMA_AtomIJNSA_10MMA_TraitsINSA_19SM100_MMA_F8F6F4_SSEJSJ_SJ_fSG_SG_NSA_17integral_constantINSA_4UMMA5MajorELSQ_0EEESR_NSO_INSP_7ScaleInELSS_0EEEST_EEEEEENSA_6LayoutISE_NSB_IJNSC_ILi0EEESX_SX_EEEEENSB_IJNSA_10UnderscoreES10_S10_EEEEENS7_6detail27Sm100ImplicitGemmTileTraitsINSA_20SM90_TMA_LOAD_IM2COLENSA_14ComposedLayoutINSA_7SwizzleILi2ELi4ELi3EEENSA_18smem_ptr_flag_bitsILi8EEENSW_INSB_IJNSC_ILi8EEESG_EEENSB_IJSG_SD_EEEEEEEvEENS14_INSA_13SM90_TMA_LOADES1F_vEEEENS_8epilogue10collective18CollectiveEpilogueINS1K_23Sm100TmaWarpSpecializedILi1ELi1ELi32ELb0ELb0EEEJSI_NSB_IJNSW_ISG_SD_EES1P_EEESJ_NSB_IJNSB_IJllllEEESD_SX_EEESJ_S1S_NS1K_6fusion15FusionCallbacksIS1O_NS1T_17LinearCombinationISJ_fSJ_fLNS_15FloatRoundStyleE2EEESI_S1Q_JEEENSA_5SM1004TMEM4LOAD26SM100_TMEM_LOAD_16dp32b32xES15_S1F_NSA_39AutoVectorizingCopyWithAssumedAlignmentILi128EEENSA_21SM90_TMA_STORE_IM2COLES1F_S24_S24_EEEvvEEEEvNT_6ParamsE --------------------------
	.section	.nv.shared._ZN7cutlass13device_kernelINS_4conv6kernel13ConvUniversalINS1_16ConvProblemShapeILNS1_8OperatorE0ELi3EEENS1_10collective14CollectiveConvINS1_47MainloopSm100TmaUmmaWarpSpecializedImplicitGemmILS5_0ELi27ELi3ELi1ELi2EN4cute5tupleIJNSA_1CILi1EEESD_SD_EEEEENSB_IJNSC_ILi64EEESG_NSB_IJSG_EEEEEENS_12float_e4m3_tESJ_NSA_8TiledMMAINSA_8MMA_AtomIJNSA_10MMA_TraitsINSA_19SM100_MMA_F8F6F4_SSEJSJ_SJ_fSG_SG_NSA_17integral_constantINSA_4UMMA5MajorELSQ_0EEESR_NSO_INSP_7ScaleInELSS_0EEEST_EEEEEENSA_6LayoutISE_NSB_IJNSC_ILi0EEESX_SX_EEEEENSB_IJNSA_10UnderscoreES10_S10_EEEEENS7_6detail27Sm100ImplicitGemmTileTraitsINSA_20SM90_TMA_LOAD_IM2COLENSA_14ComposedLayoutINSA_7SwizzleILi2ELi4ELi3EEENSA_18smem_ptr_flag_bitsILi8EEENSW_INSB_IJNSC_ILi8EEESG_EEENSB_IJSG_SD_EEEEEEEvEENS14_INSA_13SM90_TMA_LOADES1F_vEEEENS_8epilogue10collective18CollectiveEpilogueINS1K_23Sm100TmaWarpSpecializedILi1ELi1ELi32ELb0ELb0EEEJSI_NSB_IJNSW_ISG_SD_EES1P_EEESJ_NSB_IJNSB_IJllllEEESD_SX_EEESJ_S1S_NS1K_6fusion15FusionCallbacksIS1O_NS1T_17LinearCombinationISJ_fSJ_fLNS_15FloatRoundStyleE2EEESI_S1Q_JEEENSA_5SM1004TMEM4LOAD26SM100_TMEM_LOAD_16dp32b32xES15_S1F_NSA_39AutoVectorizingCopyWithAssumedAlignmentILi128EEENSA_21SM90_TMA_STORE_IM2COLES1F_S24_S24_EEEvvEEEEvNT_6ParamsE,"aw",@nobits
	.sectionflags	@""
	.align	16
	.zero		1024


//--------------------- .nv.shared.reserved.0     --------------------------
	.section	.nv.shared.reserved.0,"aw",@nobits
	.weak		__nv_reservedSMEM_offset_0_alias
	.size		__nv_reservedSMEM_offset_0_alias, 0, 64
	.other		__nv_reservedSMEM_offset_0_alias,@"STO_CUDA_RESERVED_SHARED STV_DEFAULT"
__nv_reservedSMEM_offset_0_alias:
	.zero		0
.nv.shared.reserved.0:
	.zero		64
	.weak		__nv_reservedSMEM_tcgen05_partition
	.type		__nv_reservedSMEM_tcgen05_partition,@object
	.size		__nv_reservedSMEM_tcgen05_partition,(.L_0 - __nv_reservedSMEM_tcgen05_partition)
__nv_reservedSMEM_tcgen05_partition:
	.zero		32
.L_0:


//--------------------- .nv.global                --------------------------
	.section	.nv.global,"aw",@nobits
.nv.global:
	.type		_ZN39_INTERNAL_f7c3cd5e_4_k_cu_f37276c9_31294cute1_E,@object
	.size		_ZN39_INTERNAL_f7c3cd5e_4_k_cu_f37276c9_31294cute1_E,(_ZN39_INTERNAL_f7c3cd5e_4_k_cu_f37276c9_31294cuda3std3__45__cpo6cbeginE - _ZN39_INTERNAL_f7c3cd5e_4_k_cu_f37276c9_31294cute1_E)
_ZN39_INTERNAL_f7c3cd5e_4_k_cu_f37276c9_31294cute1_E:
	.zero		1
	.type		_ZN39_INTERNAL_f7c3cd5e_4_k_cu_f37276c9_31294cuda3std3__45__cpo6cbeginE,@object
	.size		_ZN39_INTERNAL_f7c3cd5e_4_k_cu_f37276c9_31294cuda3std3__45__cpo6cbeginE,(_ZN39_INTERNAL_f7c3cd5e_4_k_cu_f37276c9_31294cuda3std3__48in_placeE - _ZN39_INTERNAL_f7c3cd5e_4_k_cu_f37276c9_31294cuda3std3__45__cpo6cbeginE)
_ZN39_INTERNAL_f7c3cd5e_4_k_cu_f37276c9_31294cuda3std3__45__cpo6cbeginE:
	.zero		1
	.type		_ZN39_INTERNAL_f7c3cd5e_4_k_cu_f37276c9_31294cuda3std3__48in_placeE,@object
	.size		_ZN39_INTERNAL_f7c3cd5e_4_k_cu_f37276c9_31294cuda3std3__48in_placeE,(_ZN39_INTERNAL_f7c3cd5e_4_k_cu_f37276c9_31294cuda3std6ranges3__45__cpo9iter_moveE - _ZN39_INTERNAL_f7c3cd5e_4_k_cu_f37276c9_31294cuda3std3__48in_placeE)
_ZN39_INTERNAL_f7c3cd5e_4_k_cu_f37276c9_31294cuda3std3__48in_placeE:
	.zero		1
	.type		_ZN39_INTERNAL_f7c3cd5e_4_k_cu_f37276c9_31294cuda3std6ranges3__45__cpo9iter_moveE,@object
	.size		_ZN39_INTERNAL_f7c3cd5e_4_k_cu_f37276c9_31294cuda3std6ranges3__45__cpo9iter_moveE,(_ZN39_INTERNAL_f7c3cd5e_4_k_cu_f37276c9_31294cuda3std3__45__cpo5beginE - _ZN39_INTERNAL_f7c3cd5e_4_k_cu_f37276c9_31294cuda3std6ranges3__45__cpo9iter_moveE)
_ZN39_INTERNAL_f7c3cd5e_4_k_cu_f37276c9_31294cuda3std6ranges3__45__cpo9iter_moveE:
	.zero		1
	.type		_ZN39_INTERNAL_f7c3cd5e_4_k_cu_f37276c9_31294cuda3std3__45__cpo5beginE,@object
	.size		_ZN39_INTERNAL_f7c3cd5e_4_k_cu_f37276c9_31294cuda3std3__45__cpo5beginE,(_ZN39_INTERNAL_f7c3cd5e_4_k_cu_f37276c9_31294cuda3std3__441_GLOBAL__N__f7c3cd5e_4_k_cu_f37276c9_31296ignoreE - _ZN39_INTERNAL_f7c3cd5e_4_k_cu_f37276c9_31294cuda3std3__45__cpo5beginE)
_ZN39_INTERNAL_f7c3cd5e_4_k_cu_f37276c9_31294cuda3std3__45__cpo5beginE:
	.zero		1
	.type		_ZN39_INTERNAL_f7c3cd5e_4_k_cu_f37276c9_31294cuda3std3__441_GLOBAL__N__f7c3cd5e_4_k_cu_f37276c9_31296ignoreE,@object
	.size		_ZN39_INTERNAL_f7c3cd5e_4_k_cu_f37276c9_31294cuda3std3__441_GLOBAL__N__f7c3cd5e_4_k_cu_f37276c9_31296ignoreE,(_ZN39_INTERNAL_f7c3cd5e_4_k_cu_f37276c9_31294cute7productE - _ZN39_INTERNAL_f7c3cd5e_4_k_cu_f37276c9_31294cuda3std3__441_GLOBAL__N__f7c3cd5e_4_k_cu_f37276c9_31296ignoreE)
_ZN39_INTERNAL_f7c3cd5e_4_k_cu_f37276c9_31294cuda3std3__441_GLOBAL__N__f7c3cd5e_4_k_cu_f37276c9_31296ignoreE:
	.zero		1
	.type		_ZN39_INTERNAL_f7c3cd5e_4_k_cu_f37276c9_31294cute7productE,@object
	.size		_ZN39_INTERNAL_f7c3cd5e_4_k_cu_f37276c9_31294cute7productE,(_ZN39_INTERNAL_f7c3cd5e_4_k_cu_f37276c9_31294cuda3std3__45__cpo3endE - _ZN39_INTERNAL_f7c3cd5e_4_k_cu_f37276c9_31294cute7productE)
_ZN39_INTERNAL_f7c3cd5e_4_k_cu_f37276c9_31294cute7productE:
	.zero		1
	.type		_ZN39_INTERNAL_f7c3cd5e_4_k_cu_f37276c9_31294cuda3std3__45__cpo3endE,@object
	.size		_ZN39_INTERNAL_f7c3cd5e_4_k_cu_f37276c9_31294cuda3std3__45__cpo3endE,(_ZN39_INTERNAL_f7c3cd5e_4_k_cu_f37276c9_31294cuda3std3__419piecewise_constructE - _ZN39_INTERNAL_f7c3cd5e_4_k_cu_f37276c9_31294cuda3std3__45__cpo3endE)
_ZN39_INTERNAL_f7c3cd5e_4_k_cu_f37276c9_31294cuda3std3__45__cpo3endE:
	.zero		1
	.type		_ZN39_INTERNAL_f7c3cd5e_4_k_cu_f37276c9_31294cuda3std3__419piecewise_constructE,@object
	.size		_ZN39_INTERNAL_f7c3cd5e_4_k_cu_f37276c9_31294cuda3std3__419piecewise_constructE,(_ZN39_INTERNAL_f7c3cd5e_4_k_cu_f37276c9_31294cuda3std3__45__cpo4cendE - _ZN39_INTERNAL_f7c3cd5e_4_k_cu_f37276c9_31294cuda3std3__419piecewise_constructE)
_ZN39_INTERNAL_f7c3cd5e_4_k_cu_f37276c9_31294cuda3std3__419piecewise_constructE:
	.zero		1
	.type		_ZN39_INTERNAL_f7c3cd5e_4_k_cu_f37276c9_31294cuda3std3__45__cpo4cendE,@object
	.size		_ZN39_INTERNAL_f7c3cd5e_4_k_cu_f37276c9_31294cuda3std3__45__cpo4cendE,(_ZN39_INTERNAL_f7c3cd5e_4_k_cu_f37276c9_31294cuda3std6ranges3__45__cpo4swapE - _ZN39_INTERNAL_f7c3cd5e_4_k_cu_f37276c9_31294cuda3std3__45__cpo4cendE)
_ZN39_INTERNAL_f7c3cd5e_4_k_cu_f37276c9_31294cuda3std3__45__cpo4cendE:
	.zero		1
	.type		_ZN39_INTERNAL_f7c3cd5e_4_k_cu_f37276c9_31294cuda3std6ranges3__45__cpo4swapE,@object
	.size		_ZN39_INTERNAL_f7c3cd5e_4_k_cu_f37276c9_31294cuda3std6ranges3__45__cpo4swapE,(.L_10 - _ZN39_INTERNAL_f7c3cd5e_4_k_cu_f37276c9_31294cuda3std6ranges3__45__cpo4swapE)
_ZN39_INTERNAL_f7c3cd5e_4_k_cu_f37276c9_31294cuda3std6ranges3__45__cpo4swapE:
	.zero		1
.L_10:


//--------------------- .nv.constant0._ZN7cutlass13device_kernelINS_4conv6kernel13ConvUniversalINS1_16ConvProblemShapeILNS1_8OperatorE0ELi3EEENS1_10collective14CollectiveConvINS1_47MainloopSm100TmaUmmaWarpSpecializedImplicitGemmILS5_0ELi27ELi3ELi1ELi2EN4cute5tupleIJNSA_1CILi1EEESD_SD_EEEEENSB_IJNSC_ILi64EEESG_NSB_IJSG_EEEEEENS_12float_e4m3_tESJ_NSA_8TiledMMAINSA_8MMA_AtomIJNSA_10MMA_TraitsINSA_19SM100_MMA_F8F6F4_SSEJSJ_SJ_fSG_SG_NSA_17integral_constantINSA_4UMMA5MajorELSQ_0EEESR_NSO_INSP_7ScaleInELSS_0EEEST_EEEEEENSA_6LayoutISE_NSB_IJNSC_ILi0EEESX_SX_EEEEENSB_IJNSA_10UnderscoreES10_S10_EEEEENS7_6detail27Sm100ImplicitGemmTileTraitsINSA_20SM90_TMA_LOAD_IM2COLENSA_14ComposedLayoutINSA_7SwizzleILi2ELi4ELi3EEENSA_18smem_ptr_flag_bitsILi8EEENSW_INSB_IJNSC_ILi8EEESG_EEENSB_IJSG_SD_EEEEEEEvEENS14_INSA_13SM90_TMA_LOADES1F_vEEEENS_8epilogue10collective18CollectiveEpilogueINS1K_23Sm100TmaWarpSpecializedILi1ELi1ELi32ELb0ELb0EEEJSI_NSB_IJNSW_ISG_SD_EES1P_EEESJ_NSB_IJNSB_IJllllEEESD_SX_EEESJ_S1S_NS1K_6fusion15FusionCallbacksIS1O_NS1T_17LinearCombinationISJ_fSJ_fLNS_15FloatRoundStyleE2EEESI_S1Q_JEEENSA_5SM1004TMEM4LOAD26SM100_TMEM_LOAD_16dp32b32xES15_S1F_NSA_39AutoVectorizingCopyWithAssumedAlignmentILi128EEENSA_21SM90_TMA_STORE_IM2COLES1F_S24_S24_EEEvvEEEEvNT_6ParamsE --------------------------
	.section	.nv.constant0._ZN7cutlass13device_kernelINS_4conv6kernel13ConvUniversalINS1_16ConvProblemShapeILNS1_8OperatorE0ELi3EEENS1_10collective14CollectiveConvINS1_47MainloopSm100TmaUmmaWarpSpecializedImplicitGemmILS5_0ELi27ELi3ELi1ELi2EN4cute5tupleIJNSA_1CILi1EEESD_SD_EEEEENSB_IJNSC_ILi64EEESG_NSB_IJSG_EEEEEENS_12float_e4m3_tESJ_NSA_8TiledMMAINSA_8MMA_AtomIJNSA_10MMA_TraitsINSA_19SM100_MMA_F8F6F4_SSEJSJ_SJ_fSG_SG_NSA_17integral_constantINSA_4UMMA5MajorELSQ_0EEESR_NSO_INSP_7ScaleInELSS_0EEEST_EEEEEENSA_6LayoutISE_NSB_IJNSC_ILi0EEESX_SX_EEEEENSB_IJNSA_10UnderscoreES10_S10_EEEEENS7_6detail27Sm100ImplicitGemmTileTraitsINSA_20SM90_TMA_LOAD_IM2COLENSA_14ComposedLayoutINSA_7SwizzleILi2ELi4ELi3EEENSA_18smem_ptr_flag_bitsILi8EEENSW_INSB_IJNSC_ILi8EEESG_EEENSB_IJSG_SD_EEEEEEEvEENS14_INSA_13SM90_TMA_LOADES1F_vEEEENS_8epilogue10collective18CollectiveEpilogueINS1K_23Sm100TmaWarpSpecializedILi1ELi1ELi32ELb0ELb0EEEJSI_NSB_IJNSW_ISG_SD_EES1P_EEESJ_NSB_IJNSB_IJllllEEESD_SX_EEESJ_S1S_NS1K_6fusion15FusionCallbacksIS1O_NS1T_17LinearCombinationISJ_fSJ_fLNS_15FloatRoundStyleE2EEESI_S1Q_JEEENSA_5SM1004TMEM4LOAD26SM100_TMEM_LOAD_16dp32b32xES15_S1F_NSA_39AutoVectorizingCopyWithAssumedAlignmentILi128EEENSA_21SM90_TMA_STORE_IM2COLES1F_S24_S24_EEEvvEEEEvNT_6ParamsE,"a",@progbits
	.sectionflags	@""
	.align	4
.nv.constant0._ZN7cutlass13device_kernelINS_4conv6kernel13ConvUniversalINS1_16ConvProblemShapeILNS1_8OperatorE0ELi3EEENS1_10collective14CollectiveConvINS1_47MainloopSm100TmaUmmaWarpSpecializedImplicitGemmILS5_0ELi27ELi3ELi1ELi2EN4cute5tupleIJNSA_1CILi1EEESD_SD_EEEEENSB_IJNSC_ILi64EEESG_NSB_IJSG_EEEEEENS_12float_e4m3_tESJ_NSA_8TiledMMAINSA_8MMA_AtomIJNSA_10MMA_TraitsINSA_19SM100_MMA_F8F6F4_SSEJSJ_SJ_fSG_SG_NSA_17integral_constantINSA_4UMMA5MajorELSQ_0EEESR_NSO_INSP_7ScaleInELSS_0EEEST_EEEEEENSA_6LayoutISE_NSB_IJNSC_ILi0EEESX_SX_EEEEENSB_IJNSA_10UnderscoreES10_S10_EEEEENS7_6detail27Sm100ImplicitGemmTileTraitsINSA_20SM90_TMA_LOAD_IM2COLENSA_14ComposedLayoutINSA_7SwizzleILi2ELi4ELi3EEENSA_18smem_ptr_flag_bitsILi8EEENSW_INSB_IJNSC_ILi8EEESG_EEENSB_IJSG_SD_EEEEEEEvEENS14_INSA_13SM90_TMA_LOADES1F_vEEEENS_8epilogue10collective18CollectiveEpilogueINS1K_23Sm100TmaWarpSpecializedILi1ELi1ELi32ELb0ELb0EEEJSI_NSB_IJNSW_ISG_SD_EES1P_EEESJ_NSB_IJNSB_IJllllEEESD_SX_EEESJ_S1S_NS1K_6fusion15FusionCallbacksIS1O_NS1T_17LinearCombinationISJ_fSJ_fLNS_15FloatRoundStyleE2EEESI_S1Q_JEEENSA_5SM1004TMEM4LOAD26SM100_TMEM_LOAD_16dp32b32xES15_S1F_NSA_39AutoVectorizingCopyWithAssumedAlignmentILi128EEENSA_21SM90_TMA_STORE_IM2COLES1F_S24_S24_EEEvvEEEEvNT_6ParamsE:
	.zero		3200


//--------------------- SYMBOLS --------------------------

	.type		.nv.reservedSmem.offset0,@object
	.size		.nv.reservedSmem.offset0,0x4
	.type		.nv.reservedSmem.cap,@object
	.size		.nv.reservedSmem.cap,0x4
	.type		__assertfail,@function
